//
// Generated by NVIDIA NVVM Compiler
//
// Compiler Build ID: CL-36424714
// Cuda compilation tools, release 13.0, V13.0.88
// Based on NVVM 20.0.0
//

.version 9.0
.target sm_100
.address_size 64

	// .globl	_Z8knl_maskP12MaskEventsInPb
.global .align 4 .b8 __cudart_i2opi_f[24] = {65, 144, 67, 60, 153, 149, 98, 219, 192, 221, 52, 245, 209, 87, 39, 252, 41, 21, 68, 78, 110, 131, 249, 162};

.visible .entry _Z8knl_maskP12MaskEventsInPb(
	.param .u64 .ptr .align 1 _Z8knl_maskP12MaskEventsInPb_param_0,
	.param .u64 .ptr .align 1 _Z8knl_maskP12MaskEventsInPb_param_1
)
{
	.reg .pred 	%p<10>;
	.reg .b16 	%rs<2>;
	.reg .b32 	%r<10>;
	.reg .b64 	%rd<23>;

	ld.param.u64 	%rd3, [_Z8knl_maskP12MaskEventsInPb_param_0];
	ld.param.u64 	%rd2, [_Z8knl_maskP12MaskEventsInPb_param_1];
	cvta.to.global.u64 	%rd1, %rd3;
	mov.u32 	%r2, %ntid.x;
	mov.u32 	%r3, %ctaid.x;
	mov.u32 	%r4, %tid.x;
	mad.lo.s32 	%r1, %r2, %r3, %r4;
	ld.global.u32 	%r5, [%rd1];
	setp.ge.s32 	%p3, %r1, %r5;
	@%p3 bra 	$L__BB0_6;
	ld.global.u64 	%rd4, [%rd1+16];
	cvta.to.global.u64 	%rd5, %rd4;
	mul.wide.s32 	%rd6, %r1, 4;
	add.s64 	%rd7, %rd5, %rd6;
	ld.global.u32 	%r6, [%rd7];
	setp.ne.s32 	%p4, %r6, 0;
	@%p4 bra 	$L__BB0_3;
	ld.global.u64 	%rd8, [%rd1+24];
	cvta.to.global.u64 	%rd9, %rd8;
	add.s64 	%rd11, %rd9, %rd6;
	ld.global.u32 	%r7, [%rd11];
	setp.eq.s32 	%p6, %r7, 0;
	mov.pred 	%p9, 0;
	@%p6 bra 	$L__BB0_5;
$L__BB0_3:
	ld.global.u64 	%rd12, [%rd1+32];
	cvta.to.global.u64 	%rd13, %rd12;
	add.s64 	%rd15, %rd13, %rd6;
	ld.global.u32 	%r8, [%rd15];
	setp.gt.u32 	%p8, %r8, 1;
	mov.pred 	%p9, -1;
	@%p8 bra 	$L__BB0_5;
	ld.global.u64 	%rd16, [%rd1+40];
	cvta.to.global.u64 	%rd17, %rd16;
	add.s64 	%rd19, %rd17, %rd6;
	ld.global.u32 	%r9, [%rd19];
	setp.gt.u32 	%p9, %r9, 1;
$L__BB0_5:
	cvt.s64.s32 	%rd20, %r1;
	selp.u16 	%rs1, 1, 0, %p9;
	cvta.to.global.u64 	%rd21, %rd2;
	add.s64 	%rd22, %rd21, %rd20;
	st.global.u8 	[%rd22], %rs1;
$L__BB0_6:
	ret;

}
	// .globl	_Z28knl_objectSelection_electronP8EventsInP9EventsMidP9EventsOut
.visible .entry _Z28knl_objectSelection_electronP8EventsInP9EventsMidP9EventsOut(
	.param .u64 .ptr .align 1 _Z28knl_objectSelection_electronP8EventsInP9EventsMidP9EventsOut_param_0,
	.param .u64 .ptr .align 1 _Z28knl_objectSelection_electronP8EventsInP9EventsMidP9EventsOut_param_1,
	.param .u64 .ptr .align 1 _Z28knl_objectSelection_electronP8EventsInP9EventsMidP9EventsOut_param_2
)
{
	.reg .pred 	%p<8>;
	.reg .b32 	%r<25>;
	.reg .b32 	%f<4>;
	.reg .b64 	%rd<34>;

	ld.param.u64 	%rd4, [_Z28knl_objectSelection_electronP8EventsInP9EventsMidP9EventsOut_param_0];
	ld.param.u64 	%rd5, [_Z28knl_objectSelection_electronP8EventsInP9EventsMidP9EventsOut_param_1];
	ld.param.u64 	%rd3, [_Z28knl_objectSelection_electronP8EventsInP9EventsMidP9EventsOut_param_2];
	cvta.to.global.u64 	%rd1, %rd5;
	cvta.to.global.u64 	%rd2, %rd4;
	mov.u32 	%r12, %ntid.x;
	mov.u32 	%r13, %ctaid.x;
	mov.u32 	%r14, %tid.x;
	mad.lo.s32 	%r1, %r12, %r13, %r14;
	ld.global.u32 	%r15, [%rd2];
	setp.ge.s32 	%p1, %r1, %r15;
	@%p1 bra 	$L__BB1_10;
	ld.global.u64 	%rd6, [%rd2+168];
	cvta.to.global.u64 	%rd7, %rd6;
	mul.wide.s32 	%rd8, %r1, 4;
	add.s64 	%rd9, %rd7, %rd8;
	ld.global.u32 	%r2, [%rd9];
	ld.global.u64 	%rd10, [%rd2+24];
	cvta.to.global.u64 	%rd11, %rd10;
	add.s64 	%rd12, %rd11, %rd8;
	ld.global.u32 	%r3, [%rd12];
	setp.lt.s32 	%p2, %r3, 1;
	mov.b32 	%r23, 0;
	@%p2 bra 	$L__BB1_9;
	add.s32 	%r4, %r3, %r2;
	mov.b32 	%r23, 0;
	mov.u32 	%r21, %r2;
$L__BB1_3:
	ld.global.u32 	%r7, [%rd1];
	setp.ge.s32 	%p3, %r23, %r7;
	@%p3 bra 	$L__BB1_9;
	ld.global.u64 	%rd13, [%rd2+40];
	cvta.to.global.u64 	%rd14, %rd13;
	mul.wide.s32 	%rd15, %r21, 4;
	add.s64 	%rd16, %rd14, %rd15;
	ld.global.f32 	%f1, [%rd16];
	setp.leu.f32 	%p4, %f1, 0f41A00000;
	@%p4 bra 	$L__BB1_8;
	ld.global.u64 	%rd17, [%rd2+48];
	cvta.to.global.u64 	%rd18, %rd17;
	add.s64 	%rd20, %rd18, %rd15;
	ld.global.f32 	%f2, [%rd20];
	abs.f32 	%f3, %f2;
	setp.geu.f32 	%p5, %f3, 0f40200000;
	@%p5 bra 	$L__BB1_8;
	ld.global.u64 	%rd21, [%rd2+72];
	cvta.to.global.u64 	%rd22, %rd21;
	add.s64 	%rd24, %rd22, %rd15;
	ld.global.u32 	%r18, [%rd24];
	setp.lt.s32 	%p6, %r18, 3;
	@%p6 bra 	$L__BB1_8;
	sub.s32 	%r19, %r21, %r2;
	ld.global.u64 	%rd25, [%rd1+8];
	cvta.to.global.u64 	%rd26, %rd25;
	mad.lo.s32 	%r20, %r7, %r1, %r23;
	mul.wide.s32 	%rd27, %r20, 4;
	add.s64 	%rd28, %rd26, %rd27;
	st.global.u32 	[%rd28], %r19;
	add.s32 	%r23, %r23, 1;
$L__BB1_8:
	add.s32 	%r21, %r21, 1;
	setp.lt.s32 	%p7, %r21, %r4;
	@%p7 bra 	$L__BB1_3;
$L__BB1_9:
	cvta.to.global.u64 	%rd29, %rd3;
	ld.global.u64 	%rd30, [%rd29+8];
	cvta.to.global.u64 	%rd31, %rd30;
	add.s64 	%rd33, %rd31, %rd8;
	st.global.u32 	[%rd33], %r23;
$L__BB1_10:
	ret;

}
	// .globl	_Z24knl_objectSelection_muonP8EventsInP9EventsMidP9EventsOut
.visible .entry _Z24knl_objectSelection_muonP8EventsInP9EventsMidP9EventsOut(
	.param .u64 .ptr .align 1 _Z24knl_objectSelection_muonP8EventsInP9EventsMidP9EventsOut_param_0,
	.param .u64 .ptr .align 1 _Z24knl_objectSelection_muonP8EventsInP9EventsMidP9EventsOut_param_1,
	.param .u64 .ptr .align 1 _Z24knl_objectSelection_muonP8EventsInP9EventsMidP9EventsOut_param_2
)
{
	.reg .pred 	%p<10>;
	.reg .b32 	%r<27>;
	.reg .b32 	%f<4>;
	.reg .b64 	%rd<42>;
	.reg .b64 	%fd<2>;

	ld.param.u64 	%rd4, [_Z24knl_objectSelection_muonP8EventsInP9EventsMidP9EventsOut_param_0];
	ld.param.u64 	%rd5, [_Z24knl_objectSelection_muonP8EventsInP9EventsMidP9EventsOut_param_1];
	ld.param.u64 	%rd3, [_Z24knl_objectSelection_muonP8EventsInP9EventsMidP9EventsOut_param_2];
	cvta.to.global.u64 	%rd1, %rd5;
	cvta.to.global.u64 	%rd2, %rd4;
	mov.u32 	%r12, %ntid.x;
	mov.u32 	%r13, %ctaid.x;
	mov.u32 	%r14, %tid.x;
	mad.lo.s32 	%r1, %r12, %r13, %r14;
	ld.global.u32 	%r15, [%rd2];
	setp.ge.s32 	%p1, %r1, %r15;
	@%p1 bra 	$L__BB2_12;
	ld.global.u64 	%rd6, [%rd2+176];
	cvta.to.global.u64 	%rd7, %rd6;
	mul.wide.s32 	%rd8, %r1, 4;
	add.s64 	%rd9, %rd7, %rd8;
	ld.global.u32 	%r2, [%rd9];
	ld.global.u64 	%rd10, [%rd2+32];
	cvta.to.global.u64 	%rd11, %rd10;
	add.s64 	%rd12, %rd11, %rd8;
	ld.global.u32 	%r3, [%rd12];
	setp.lt.s32 	%p2, %r3, 1;
	mov.b32 	%r25, 0;
	@%p2 bra 	$L__BB2_11;
	add.s32 	%r4, %r3, %r2;
	mov.b32 	%r25, 0;
	mov.u32 	%r23, %r2;
$L__BB2_3:
	ld.global.u32 	%r7, [%rd1];
	setp.ge.s32 	%p3, %r25, %r7;
	@%p3 bra 	$L__BB2_11;
	ld.global.u64 	%rd13, [%rd2+96];
	cvta.to.global.u64 	%rd14, %rd13;
	mul.wide.s32 	%rd15, %r23, 4;
	add.s64 	%rd16, %rd14, %rd15;
	ld.global.f32 	%f1, [%rd16];
	setp.leu.f32 	%p4, %f1, 0f41200000;
	@%p4 bra 	$L__BB2_10;
	ld.global.u64 	%rd17, [%rd2+104];
	cvta.to.global.u64 	%rd18, %rd17;
	add.s64 	%rd20, %rd18, %rd15;
	ld.global.f32 	%f2, [%rd20];
	abs.f32 	%f3, %f2;
	cvt.f64.f32 	%fd1, %f3;
	setp.geu.f64 	%p5, %fd1, 0d4003333333333333;
	@%p5 bra 	$L__BB2_10;
	ld.global.u64 	%rd21, [%rd2+128];
	cvta.to.global.u64 	%rd22, %rd21;
	add.s64 	%rd24, %rd22, %rd15;
	ld.global.u32 	%r18, [%rd24];
	setp.ne.s32 	%p6, %r18, 1;
	@%p6 bra 	$L__BB2_10;
	ld.global.u64 	%rd25, [%rd2+136];
	cvta.to.global.u64 	%rd26, %rd25;
	add.s64 	%rd28, %rd26, %rd15;
	ld.global.u32 	%r19, [%rd28];
	setp.ne.s32 	%p7, %r19, 1;
	@%p7 bra 	$L__BB2_10;
	ld.global.u64 	%rd29, [%rd2+144];
	cvta.to.global.u64 	%rd30, %rd29;
	add.s64 	%rd32, %rd30, %rd15;
	ld.global.u32 	%r20, [%rd32];
	setp.ne.s32 	%p8, %r20, 1;
	@%p8 bra 	$L__BB2_10;
	sub.s32 	%r21, %r23, %r2;
	ld.global.u64 	%rd33, [%rd1+16];
	cvta.to.global.u64 	%rd34, %rd33;
	mad.lo.s32 	%r22, %r7, %r1, %r25;
	mul.wide.s32 	%rd35, %r22, 4;
	add.s64 	%rd36, %rd34, %rd35;
	st.global.u32 	[%rd36], %r21;
	add.s32 	%r25, %r25, 1;
$L__BB2_10:
	add.s32 	%r23, %r23, 1;
	setp.lt.s32 	%p9, %r23, %r4;
	@%p9 bra 	$L__BB2_3;
$L__BB2_11:
	cvta.to.global.u64 	%rd37, %rd3;
	ld.global.u64 	%rd38, [%rd37+16];
	cvta.to.global.u64 	%rd39, %rd38;
	add.s64 	%rd41, %rd39, %rd8;
	st.global.u32 	[%rd41], %r25;
$L__BB2_12:
	ret;

}
	// .globl	_Z18knl_eventSelectionP8EventsInP9EventsMidP9EventsOut
.visible .entry _Z18knl_eventSelectionP8EventsInP9EventsMidP9EventsOut(
	.param .u64 .ptr .align 1 _Z18knl_eventSelectionP8EventsInP9EventsMidP9EventsOut_param_0,
	.param .u64 .ptr .align 1 _Z18knl_eventSelectionP8EventsInP9EventsMidP9EventsOut_param_1,
	.param .u64 .ptr .align 1 _Z18knl_eventSelectionP8EventsInP9EventsMidP9EventsOut_param_2
)
{
	.local .align 4 .b8 	__local_depot3[28];
	.reg .b64 	%SP;
	.reg .b64 	%SPL;
	.reg .pred 	%p<97>;
	.reg .b32 	%r<375>;
	.reg .b32 	%f<407>;
	.reg .b64 	%rd<360>;
	.reg .b64 	%fd<27>;

	mov.u64 	%SPL, __local_depot3;
	ld.param.u64 	%rd63, [_Z18knl_eventSelectionP8EventsInP9EventsMidP9EventsOut_param_0];
	ld.param.u64 	%rd64, [_Z18knl_eventSelectionP8EventsInP9EventsMidP9EventsOut_param_1];
	ld.param.u64 	%rd62, [_Z18knl_eventSelectionP8EventsInP9EventsMidP9EventsOut_param_2];
	cvta.to.global.u64 	%rd1, %rd62;
	cvta.to.global.u64 	%rd2, %rd64;
	cvta.to.global.u64 	%rd3, %rd63;
	add.u64 	%rd4, %SPL, 0;
	mov.u32 	%r107, %ntid.x;
	mov.u32 	%r108, %ctaid.x;
	mov.u32 	%r109, %tid.x;
	mad.lo.s32 	%r1, %r107, %r108, %r109;
	ld.global.u32 	%r110, [%rd3];
	setp.ge.s32 	%p1, %r1, %r110;
	@%p1 bra 	$L__BB3_86;
	ld.global.u32 	%r2, [%rd2];
	ld.global.u64 	%rd66, [%rd1];
	cvta.to.global.u64 	%rd67, %rd66;
	mul.wide.s32 	%rd68, %r1, 4;
	add.s64 	%rd69, %rd67, %rd68;
	mov.b32 	%r111, -1;
	st.global.u32 	[%rd69], %r111;
	ld.global.u64 	%rd70, [%rd3+8];
	cvta.to.global.u64 	%rd71, %rd70;
	add.s64 	%rd72, %rd71, %rd68;
	ld.global.u32 	%r112, [%rd72];
	setp.ne.s32 	%p2, %r112, 1;
	@%p2 bra 	$L__BB3_41;
	ld.global.u64 	%rd73, [%rd1+8];
	cvta.to.global.u64 	%rd74, %rd73;
	add.s64 	%rd76, %rd74, %rd68;
	ld.global.u32 	%r113, [%rd76];
	setp.lt.s32 	%p3, %r113, 2;
	@%p3 bra 	$L__BB3_41;
	ld.global.u64 	%rd77, [%rd1+16];
	cvta.to.global.u64 	%rd78, %rd77;
	add.s64 	%rd80, %rd78, %rd68;
	ld.global.u32 	%r114, [%rd80];
	setp.ne.s32 	%p4, %r114, 0;
	@%p4 bra 	$L__BB3_41;
	ld.global.u64 	%rd192, [%rd2+8];
	cvta.to.global.u64 	%rd193, %rd192;
	mul.lo.s32 	%r230, %r2, %r1;
	mul.wide.s32 	%rd194, %r230, 4;
	add.s64 	%rd195, %rd193, %rd194;
	ld.global.u32 	%r231, [%rd195];
	ld.global.u64 	%rd196, [%rd3+168];
	cvta.to.global.u64 	%rd197, %rd196;
	add.s64 	%rd199, %rd197, %rd68;
	ld.global.u32 	%r232, [%rd199];
	add.s32 	%r3, %r232, %r231;
	ld.global.u32 	%r233, [%rd195+4];
	add.s32 	%r4, %r232, %r233;
	ld.global.u64 	%rd200, [%rd3+40];
	cvta.to.global.u64 	%rd5, %rd200;
	mul.wide.s32 	%rd201, %r3, 4;
	add.s64 	%rd202, %rd5, %rd201;
	ld.global.f32 	%f401, [%rd202];
	setp.lt.f32 	%p50, %f401, 0f42000000;
	@%p50 bra 	$L__BB3_86;
	mul.wide.s32 	%rd203, %r4, 4;
	add.s64 	%rd204, %rd5, %rd203;
	ld.global.f32 	%f397, [%rd204];
	setp.lt.f32 	%p51, %f397, 0f41A00000;
	@%p51 bra 	$L__BB3_86;
	ld.global.u64 	%rd205, [%rd3+88];
	cvta.to.global.u64 	%rd206, %rd205;
	add.s64 	%rd208, %rd206, %rd201;
	ld.global.u32 	%r234, [%rd208];
	add.s64 	%rd210, %rd206, %rd203;
	ld.global.u32 	%r235, [%rd210];
	mul.lo.s32 	%r236, %r235, %r234;
	setp.gt.s32 	%p52, %r236, 0;
	@%p52 bra 	$L__BB3_86;
	ld.global.u64 	%rd211, [%rd3+48];
	cvta.to.global.u64 	%rd212, %rd211;
	add.s64 	%rd214, %rd212, %rd201;
	ld.global.f32 	%f402, [%rd214];
	ld.global.u64 	%rd215, [%rd3+56];
	cvta.to.global.u64 	%rd216, %rd215;
	add.s64 	%rd217, %rd216, %rd201;
	ld.global.f32 	%f403, [%rd217];
	ld.global.u64 	%rd218, [%rd3+64];
	cvta.to.global.u64 	%rd219, %rd218;
	add.s64 	%rd220, %rd219, %rd201;
	ld.global.f32 	%f404, [%rd220];
	add.s64 	%rd222, %rd212, %rd203;
	ld.global.f32 	%f398, [%rd222];
	add.s64 	%rd223, %rd216, %rd203;
	ld.global.f32 	%f399, [%rd223];
	add.s64 	%rd224, %rd219, %rd203;
	ld.global.f32 	%f400, [%rd224];
	mul.f32 	%f232, %f403, 0f3F22F983;
	cvt.rni.s32.f32 	%r350, %f232;
	cvt.rn.f32.s32 	%f233, %r350;
	fma.rn.f32 	%f234, %f233, 0fBFC90FDA, %f403;
	fma.rn.f32 	%f235, %f233, 0fB3A22168, %f234;
	fma.rn.f32 	%f388, %f233, 0fA7C234C5, %f235;
	abs.f32 	%f10, %f403;
	setp.ltu.f32 	%p53, %f10, 0f47CE4780;
	mov.u32 	%r346, %r350;
	mov.f32 	%f387, %f388;
	@%p53 bra 	$L__BB3_15;
	setp.neu.f32 	%p54, %f10, 0f7F800000;
	@%p54 bra 	$L__BB3_10;
	mov.f32 	%f238, 0f00000000;
	mul.rn.f32 	%f387, %f403, %f238;
	mov.b32 	%r346, 0;
	bra.uni 	$L__BB3_15;
$L__BB3_10:
	mov.b32 	%r6, %f403;
	shl.b32 	%r238, %r6, 8;
	or.b32  	%r7, %r238, -2147483648;
	mov.b64 	%rd338, 0;
	mov.b32 	%r343, 0;
	mov.u64 	%rd336, __cudart_i2opi_f;
	mov.u64 	%rd337, %rd4;
$L__BB3_11:
	.pragma "nounroll";
	ld.global.nc.u32 	%r239, [%rd336];
	mad.wide.u32 	%rd227, %r239, %r7, %rd338;
	shr.u64 	%rd338, %rd227, 32;
	st.local.u32 	[%rd337], %rd227;
	add.s32 	%r343, %r343, 1;
	add.s64 	%rd337, %rd337, 4;
	add.s64 	%rd336, %rd336, 4;
	setp.ne.s32 	%p55, %r343, 6;
	@%p55 bra 	$L__BB3_11;
	shr.u32 	%r240, %r6, 23;
	st.local.u32 	[%rd4+24], %rd338;
	and.b32  	%r10, %r240, 31;
	and.b32  	%r241, %r240, 224;
	add.s32 	%r242, %r241, -128;
	shr.u32 	%r243, %r242, 5;
	mul.wide.u32 	%rd228, %r243, 4;
	sub.s64 	%rd12, %rd4, %rd228;
	ld.local.u32 	%r344, [%rd12+24];
	ld.local.u32 	%r345, [%rd12+20];
	setp.eq.s32 	%p56, %r10, 0;
	@%p56 bra 	$L__BB3_14;
	shf.l.wrap.b32 	%r344, %r345, %r344, %r10;
	ld.local.u32 	%r244, [%rd12+16];
	shf.l.wrap.b32 	%r345, %r244, %r345, %r10;
$L__BB3_14:
	shr.u32 	%r245, %r344, 30;
	shf.l.wrap.b32 	%r246, %r345, %r344, 2;
	shl.b32 	%r247, %r345, 2;
	shr.u32 	%r248, %r246, 31;
	add.s32 	%r249, %r248, %r245;
	neg.s32 	%r250, %r249;
	setp.lt.s32 	%p57, %r6, 0;
	selp.b32 	%r346, %r250, %r249, %p57;
	xor.b32  	%r251, %r246, %r6;
	shr.s32 	%r252, %r246, 31;
	xor.b32  	%r253, %r252, %r246;
	xor.b32  	%r254, %r252, %r247;
	cvt.u64.u32 	%rd229, %r253;
	shl.b64 	%rd230, %rd229, 32;
	cvt.u64.u32 	%rd231, %r254;
	or.b64  	%rd232, %rd230, %rd231;
	cvt.rn.f64.s64 	%fd15, %rd232;
	mul.f64 	%fd16, %fd15, 0d3BF921FB54442D19;
	cvt.rn.f32.f64 	%f236, %fd16;
	neg.f32 	%f237, %f236;
	setp.lt.s32 	%p58, %r251, 0;
	selp.f32 	%f387, %f237, %f236, %p58;
$L__BB3_15:
	setp.ltu.f32 	%p59, %f10, 0f47CE4780;
	add.s32 	%r256, %r346, 1;
	mul.rn.f32 	%f239, %f387, %f387;
	and.b32  	%r257, %r346, 1;
	setp.eq.b32 	%p60, %r257, 1;
	selp.f32 	%f240, %f387, 0f3F800000, %p60;
	fma.rn.f32 	%f241, %f239, %f240, 0f00000000;
	fma.rn.f32 	%f242, %f239, 0f37CBAC00, 0fBAB607ED;
	selp.f32 	%f243, 0fB94D4153, %f242, %p60;
	selp.f32 	%f244, 0f3C0885E4, 0f3D2AAABB, %p60;
	fma.rn.f32 	%f245, %f243, %f239, %f244;
	selp.f32 	%f246, 0fBE2AAAA8, 0fBEFFFFFF, %p60;
	fma.rn.f32 	%f247, %f245, %f239, %f246;
	fma.rn.f32 	%f248, %f247, %f241, %f240;
	and.b32  	%r258, %r256, 2;
	setp.eq.s32 	%p61, %r258, 0;
	mov.f32 	%f249, 0f00000000;
	sub.f32 	%f250, %f249, %f248;
	selp.f32 	%f251, %f248, %f250, %p61;
	mul.f32 	%f14, %f401, %f251;
	@%p59 bra 	$L__BB3_23;
	setp.neu.f32 	%p62, %f10, 0f7F800000;
	@%p62 bra 	$L__BB3_18;
	mov.f32 	%f254, 0f00000000;
	mul.rn.f32 	%f388, %f403, %f254;
	mov.b32 	%r350, 0;
	bra.uni 	$L__BB3_23;
$L__BB3_18:
	mov.b32 	%r19, %f403;
	shl.b32 	%r260, %r19, 8;
	or.b32  	%r20, %r260, -2147483648;
	mov.b64 	%rd341, 0;
	mov.b32 	%r347, 0;
	mov.u64 	%rd339, __cudart_i2opi_f;
	mov.u64 	%rd340, %rd4;
$L__BB3_19:
	.pragma "nounroll";
	ld.global.nc.u32 	%r261, [%rd339];
	mad.wide.u32 	%rd235, %r261, %r20, %rd341;
	shr.u64 	%rd341, %rd235, 32;
	st.local.u32 	[%rd340], %rd235;
	add.s32 	%r347, %r347, 1;
	add.s64 	%rd340, %rd340, 4;
	add.s64 	%rd339, %rd339, 4;
	setp.ne.s32 	%p63, %r347, 6;
	@%p63 bra 	$L__BB3_19;
	shr.u32 	%r262, %r19, 23;
	st.local.u32 	[%rd4+24], %rd341;
	and.b32  	%r23, %r262, 31;
	and.b32  	%r263, %r262, 224;
	add.s32 	%r264, %r263, -128;
	shr.u32 	%r265, %r264, 5;
	mul.wide.u32 	%rd236, %r265, 4;
	sub.s64 	%rd19, %rd4, %rd236;
	ld.local.u32 	%r348, [%rd19+24];
	ld.local.u32 	%r349, [%rd19+20];
	setp.eq.s32 	%p64, %r23, 0;
	@%p64 bra 	$L__BB3_22;
	shf.l.wrap.b32 	%r348, %r349, %r348, %r23;
	ld.local.u32 	%r266, [%rd19+16];
	shf.l.wrap.b32 	%r349, %r266, %r349, %r23;
$L__BB3_22:
	shr.u32 	%r267, %r348, 30;
	shf.l.wrap.b32 	%r268, %r349, %r348, 2;
	shl.b32 	%r269, %r349, 2;
	shr.u32 	%r270, %r268, 31;
	add.s32 	%r271, %r270, %r267;
	neg.s32 	%r272, %r271;
	setp.lt.s32 	%p65, %r19, 0;
	selp.b32 	%r350, %r272, %r271, %p65;
	xor.b32  	%r273, %r268, %r19;
	shr.s32 	%r274, %r268, 31;
	xor.b32  	%r275, %r274, %r268;
	xor.b32  	%r276, %r274, %r269;
	cvt.u64.u32 	%rd237, %r275;
	shl.b64 	%rd238, %rd237, 32;
	cvt.u64.u32 	%rd239, %r276;
	or.b64  	%rd240, %rd238, %rd239;
	cvt.rn.f64.s64 	%fd17, %rd240;
	mul.f64 	%fd18, %fd17, 0d3BF921FB54442D19;
	cvt.rn.f32.f64 	%f252, %fd18;
	neg.f32 	%f253, %f252;
	setp.lt.s32 	%p66, %r273, 0;
	selp.f32 	%f388, %f253, %f252, %p66;
$L__BB3_23:
	mul.rn.f32 	%f255, %f388, %f388;
	and.b32  	%r278, %r350, 1;
	setp.eq.b32 	%p67, %r278, 1;
	selp.f32 	%f256, 0f3F800000, %f388, %p67;
	fma.rn.f32 	%f257, %f255, %f256, 0f00000000;
	fma.rn.f32 	%f258, %f255, 0f37CBAC00, 0fBAB607ED;
	selp.f32 	%f259, %f258, 0fB94D4153, %p67;
	selp.f32 	%f260, 0f3D2AAABB, 0f3C0885E4, %p67;
	fma.rn.f32 	%f261, %f259, %f255, %f260;
	selp.f32 	%f262, 0fBEFFFFFF, 0fBE2AAAA8, %p67;
	fma.rn.f32 	%f263, %f261, %f255, %f262;
	fma.rn.f32 	%f264, %f263, %f257, %f256;
	and.b32  	%r279, %r350, 2;
	setp.eq.s32 	%p68, %r279, 0;
	mov.f32 	%f265, 0f00000000;
	sub.f32 	%f266, %f265, %f264;
	selp.f32 	%f267, %f264, %f266, %p68;
	mul.f32 	%f18, %f401, %f267;
	abs.f32 	%f268, %f402;
	mov.f32 	%f269, 0f3FB8AA3B;
	mul.rn.f32 	%f270, %f268, %f269;
	cvt.rzi.f32.f32 	%f271, %f270;
	abs.f32 	%f272, %f271;
	setp.gt.f32 	%p69, %f272, 0f42FC0000;
	mov.f32 	%f273, 0f42FC0000;
	copysign.f32 	%f274, %f271, %f273;
	selp.f32 	%f275, %f274, %f271, %p69;
	fma.rn.f32 	%f276, %f275, 0fBF317218, %f268;
	fma.rn.f32 	%f277, %f275, 0f3102E308, %f276;
	mul.f32 	%f278, %f277, 0f3FB8AA3B;
	add.f32 	%f279, %f275, 0f4B40007D;
	mov.b32 	%r280, %f279;
	shl.b32 	%r281, %r280, 23;
	mov.b32 	%f280, %r281;
	ex2.approx.ftz.f32 	%f281, %f278;
	mul.f32 	%f282, %f281, %f280;
	mov.f32 	%f283, 0fBE000000;
	div.approx.ftz.f32 	%f284, %f283, %f282;
	fma.rn.f32 	%f285, %f282, 0f40000000, %f284;
	mul.f32 	%f286, %f402, %f402;
	fma.rn.f32 	%f287, %f286, 0f363D0ADA, 0f394FFF49;
	fma.rn.f32 	%f288, %f287, %f286, 0f3C08889A;
	fma.rn.f32 	%f289, %f288, %f286, 0f3E2AAAAB;
	mul.f32 	%f290, %f286, %f289;
	fma.rn.f32 	%f291, %f290, %f402, %f402;
	setp.ge.f32 	%p70, %f268, 0f3F800000;
	copysign.f32 	%f292, %f402, %f285;
	selp.f32 	%f293, %f292, %f291, %p70;
	mul.f32 	%f19, %f401, %f293;
	mul.f32 	%f294, %f399, 0f3F22F983;
	cvt.rni.s32.f32 	%r358, %f294;
	cvt.rn.f32.s32 	%f295, %r358;
	fma.rn.f32 	%f296, %f295, 0fBFC90FDA, %f399;
	fma.rn.f32 	%f297, %f295, 0fB3A22168, %f296;
	fma.rn.f32 	%f390, %f295, 0fA7C234C5, %f297;
	abs.f32 	%f21, %f399;
	setp.ltu.f32 	%p71, %f21, 0f47CE4780;
	mov.u32 	%r354, %r358;
	mov.f32 	%f389, %f390;
	@%p71 bra 	$L__BB3_31;
	setp.neu.f32 	%p72, %f21, 0f7F800000;
	@%p72 bra 	$L__BB3_26;
	mov.f32 	%f300, 0f00000000;
	mul.rn.f32 	%f389, %f399, %f300;
	mov.b32 	%r354, 0;
	bra.uni 	$L__BB3_31;
$L__BB3_26:
	mov.b64 	%rd344, 0;
	mov.b32 	%r351, 0;
	mov.u64 	%rd342, __cudart_i2opi_f;
	mov.b32 	%r284, %f399;
	shl.b32 	%r285, %r284, 8;
	or.b32  	%r286, %r285, -2147483648;
	mov.u64 	%rd343, %rd4;
$L__BB3_27:
	.pragma "nounroll";
	ld.global.nc.u32 	%r283, [%rd342];
	mad.wide.u32 	%rd243, %r283, %r286, %rd344;
	shr.u64 	%rd344, %rd243, 32;
	st.local.u32 	[%rd343], %rd243;
	add.s32 	%r351, %r351, 1;
	add.s64 	%rd343, %rd343, 4;
	add.s64 	%rd342, %rd342, 4;
	setp.ne.s32 	%p73, %r351, 6;
	@%p73 bra 	$L__BB3_27;
	mov.b32 	%r287, %f399;
	shr.u32 	%r288, %r287, 23;
	st.local.u32 	[%rd4+24], %rd344;
	and.b32  	%r289, %r288, 31;
	and.b32  	%r290, %r288, 224;
	add.s32 	%r291, %r290, -128;
	shr.u32 	%r292, %r291, 5;
	mul.wide.u32 	%rd244, %r292, 4;
	sub.s64 	%rd245, %rd4, %rd244;
	ld.local.u32 	%r352, [%rd245+24];
	ld.local.u32 	%r353, [%rd245+20];
	setp.eq.s32 	%p74, %r289, 0;
	@%p74 bra 	$L__BB3_30;
	shf.l.wrap.b32 	%r352, %r353, %r352, %r289;
	mul.wide.u32 	%rd246, %r292, 4;
	sub.s64 	%rd247, %rd4, %rd246;
	ld.local.u32 	%r299, [%rd247+16];
	shf.l.wrap.b32 	%r353, %r299, %r353, %r289;
$L__BB3_30:
	shr.u32 	%r300, %r352, 30;
	shf.l.wrap.b32 	%r301, %r353, %r352, 2;
	shl.b32 	%r302, %r353, 2;
	shr.u32 	%r303, %r301, 31;
	add.s32 	%r304, %r303, %r300;
	neg.s32 	%r305, %r304;
	setp.lt.s32 	%p75, %r287, 0;
	selp.b32 	%r354, %r305, %r304, %p75;
	xor.b32  	%r307, %r301, %r287;
	shr.s32 	%r308, %r301, 31;
	xor.b32  	%r309, %r308, %r301;
	xor.b32  	%r310, %r308, %r302;
	cvt.u64.u32 	%rd248, %r309;
	shl.b64 	%rd249, %rd248, 32;
	cvt.u64.u32 	%rd250, %r310;
	or.b64  	%rd251, %rd249, %rd250;
	cvt.rn.f64.s64 	%fd19, %rd251;
	mul.f64 	%fd20, %fd19, 0d3BF921FB54442D19;
	cvt.rn.f32.f64 	%f298, %fd20;
	neg.f32 	%f299, %f298;
	setp.lt.s32 	%p76, %r307, 0;
	selp.f32 	%f389, %f299, %f298, %p76;
$L__BB3_31:
	setp.ltu.f32 	%p77, %f21, 0f47CE4780;
	add.s32 	%r312, %r354, 1;
	mul.rn.f32 	%f301, %f389, %f389;
	and.b32  	%r313, %r354, 1;
	setp.eq.b32 	%p78, %r313, 1;
	selp.f32 	%f302, %f389, 0f3F800000, %p78;
	fma.rn.f32 	%f303, %f301, %f302, 0f00000000;
	fma.rn.f32 	%f304, %f301, 0f37CBAC00, 0fBAB607ED;
	selp.f32 	%f305, 0fB94D4153, %f304, %p78;
	selp.f32 	%f306, 0f3C0885E4, 0f3D2AAABB, %p78;
	fma.rn.f32 	%f307, %f305, %f301, %f306;
	selp.f32 	%f308, 0fBE2AAAA8, 0fBEFFFFFF, %p78;
	fma.rn.f32 	%f309, %f307, %f301, %f308;
	fma.rn.f32 	%f310, %f309, %f303, %f302;
	and.b32  	%r314, %r312, 2;
	setp.eq.s32 	%p79, %r314, 0;
	mov.f32 	%f311, 0f00000000;
	sub.f32 	%f312, %f311, %f310;
	selp.f32 	%f25, %f310, %f312, %p79;
	@%p77 bra 	$L__BB3_39;
	setp.neu.f32 	%p80, %f21, 0f7F800000;
	@%p80 bra 	$L__BB3_34;
	mov.f32 	%f315, 0f00000000;
	mul.rn.f32 	%f390, %f399, %f315;
	mov.b32 	%r358, 0;
	bra.uni 	$L__BB3_39;
$L__BB3_34:
	mov.b64 	%rd347, 0;
	mov.b32 	%r355, 0;
	mov.u64 	%rd345, __cudart_i2opi_f;
	mov.b32 	%r44, %f399;
	shl.b32 	%r317, %r44, 8;
	or.b32  	%r318, %r317, -2147483648;
	mov.u64 	%rd346, %rd4;
$L__BB3_35:
	.pragma "nounroll";
	ld.global.nc.u32 	%r316, [%rd345];
	mad.wide.u32 	%rd254, %r316, %r318, %rd347;
	shr.u64 	%rd347, %rd254, 32;
	st.local.u32 	[%rd346], %rd254;
	add.s32 	%r355, %r355, 1;
	add.s64 	%rd346, %rd346, 4;
	add.s64 	%rd345, %rd345, 4;
	setp.ne.s32 	%p81, %r355, 6;
	@%p81 bra 	$L__BB3_35;
	shr.u32 	%r319, %r44, 23;
	st.local.u32 	[%rd4+24], %rd347;
	and.b32  	%r46, %r319, 31;
	and.b32  	%r320, %r319, 224;
	add.s32 	%r321, %r320, -128;
	shr.u32 	%r322, %r321, 5;
	mul.wide.u32 	%rd255, %r322, 4;
	sub.s64 	%rd32, %rd4, %rd255;
	ld.local.u32 	%r356, [%rd32+24];
	ld.local.u32 	%r357, [%rd32+20];
	setp.eq.s32 	%p82, %r46, 0;
	@%p82 bra 	$L__BB3_38;
	shf.l.wrap.b32 	%r356, %r357, %r356, %r46;
	ld.local.u32 	%r323, [%rd32+16];
	shf.l.wrap.b32 	%r357, %r323, %r357, %r46;
$L__BB3_38:
	shr.u32 	%r324, %r356, 30;
	shf.l.wrap.b32 	%r325, %r357, %r356, 2;
	shl.b32 	%r326, %r357, 2;
	shr.u32 	%r327, %r325, 31;
	add.s32 	%r328, %r327, %r324;
	neg.s32 	%r329, %r328;
	setp.lt.s32 	%p83, %r44, 0;
	selp.b32 	%r358, %r329, %r328, %p83;
	xor.b32  	%r330, %r325, %r44;
	shr.s32 	%r331, %r325, 31;
	xor.b32  	%r332, %r331, %r325;
	xor.b32  	%r333, %r331, %r326;
	cvt.u64.u32 	%rd256, %r332;
	shl.b64 	%rd257, %rd256, 32;
	cvt.u64.u32 	%rd258, %r333;
	or.b64  	%rd259, %rd257, %rd258;
	cvt.rn.f64.s64 	%fd21, %rd259;
	mul.f64 	%fd22, %fd21, 0d3BF921FB54442D19;
	cvt.rn.f32.f64 	%f313, %fd22;
	neg.f32 	%f314, %f313;
	setp.lt.s32 	%p84, %r330, 0;
	selp.f32 	%f390, %f314, %f313, %p84;
$L__BB3_39:
	mul.f32 	%f316, %f397, %f25;
	mul.rn.f32 	%f317, %f390, %f390;
	and.b32  	%r335, %r358, 1;
	setp.eq.b32 	%p85, %r335, 1;
	selp.f32 	%f318, 0f3F800000, %f390, %p85;
	fma.rn.f32 	%f319, %f317, %f318, 0f00000000;
	fma.rn.f32 	%f320, %f317, 0f37CBAC00, 0fBAB607ED;
	selp.f32 	%f321, %f320, 0fB94D4153, %p85;
	selp.f32 	%f322, 0f3D2AAABB, 0f3C0885E4, %p85;
	fma.rn.f32 	%f323, %f321, %f317, %f322;
	selp.f32 	%f324, 0fBEFFFFFF, 0fBE2AAAA8, %p85;
	fma.rn.f32 	%f325, %f323, %f317, %f324;
	fma.rn.f32 	%f326, %f325, %f319, %f318;
	and.b32  	%r336, %r358, 2;
	setp.eq.s32 	%p86, %r336, 0;
	mov.f32 	%f327, 0f00000000;
	sub.f32 	%f328, %f327, %f326;
	selp.f32 	%f329, %f326, %f328, %p86;
	mul.f32 	%f330, %f397, %f329;
	abs.f32 	%f331, %f398;
	mov.f32 	%f332, 0f3FB8AA3B;
	mul.rn.f32 	%f333, %f331, %f332;
	cvt.rzi.f32.f32 	%f334, %f333;
	abs.f32 	%f335, %f334;
	setp.gt.f32 	%p87, %f335, 0f42FC0000;
	mov.f32 	%f336, 0f42FC0000;
	copysign.f32 	%f337, %f334, %f336;
	selp.f32 	%f338, %f337, %f334, %p87;
	fma.rn.f32 	%f339, %f338, 0fBF317218, %f331;
	fma.rn.f32 	%f340, %f338, 0f3102E308, %f339;
	mul.f32 	%f341, %f340, 0f3FB8AA3B;
	add.f32 	%f342, %f338, 0f4B40007D;
	mov.b32 	%r337, %f342;
	shl.b32 	%r338, %r337, 23;
	mov.b32 	%f343, %r338;
	ex2.approx.ftz.f32 	%f344, %f341;
	mul.f32 	%f345, %f344, %f343;
	mov.f32 	%f346, 0fBE000000;
	div.approx.ftz.f32 	%f347, %f346, %f345;
	fma.rn.f32 	%f348, %f345, 0f40000000, %f347;
	mul.f32 	%f349, %f398, %f398;
	fma.rn.f32 	%f350, %f349, 0f363D0ADA, 0f394FFF49;
	fma.rn.f32 	%f351, %f350, %f349, 0f3C08889A;
	fma.rn.f32 	%f352, %f351, %f349, 0f3E2AAAAB;
	mul.f32 	%f353, %f349, %f352;
	fma.rn.f32 	%f354, %f353, %f398, %f398;
	setp.ge.f32 	%p88, %f331, 0f3F800000;
	copysign.f32 	%f355, %f398, %f348;
	selp.f32 	%f356, %f355, %f354, %p88;
	mul.f32 	%f357, %f397, %f356;
	mul.f32 	%f358, %f330, %f330;
	fma.rn.f32 	%f359, %f316, %f316, %f358;
	fma.rn.f32 	%f360, %f357, %f357, %f359;
	fma.rn.f32 	%f361, %f400, %f400, %f360;
	sqrt.rn.f32 	%f362, %f361;
	add.f32 	%f363, %f14, %f316;
	add.f32 	%f364, %f18, %f330;
	add.f32 	%f365, %f19, %f357;
	mul.f32 	%f366, %f18, %f18;
	fma.rn.f32 	%f367, %f14, %f14, %f366;
	fma.rn.f32 	%f368, %f19, %f19, %f367;
	fma.rn.f32 	%f369, %f404, %f404, %f368;
	sqrt.rn.f32 	%f370, %f369;
	add.f32 	%f371, %f370, %f362;
	mul.f32 	%f372, %f363, %f363;
	mul.f32 	%f373, %f364, %f364;
	add.f32 	%f29, %f372, %f373;
	mul.f32 	%f374, %f371, %f371;
	sub.f32 	%f375, %f374, %f372;
	sub.f32 	%f376, %f375, %f373;
	mul.f32 	%f377, %f365, %f365;
	sub.f32 	%f378, %f376, %f377;
	sqrt.rn.f32 	%f396, %f378;
	setp.lt.f32 	%p89, %f396, 0f42700000;
	setp.gt.f32 	%p90, %f396, 0f43020000;
	or.pred  	%p91, %p89, %p90;
	@%p91 bra 	$L__BB3_86;
	ld.param.u64 	%rd334, [_Z18knl_eventSelectionP8EventsInP9EventsMidP9EventsOut_param_2];
	sqrt.rn.f32 	%f395, %f29;
	cvta.to.global.u64 	%rd260, %rd334;
	ld.global.u64 	%rd261, [%rd260];
	cvta.to.global.u64 	%rd262, %rd261;
	mul.wide.s32 	%rd263, %r1, 4;
	add.s64 	%rd264, %rd262, %rd263;
	mov.b32 	%r339, 0;
	st.global.u32 	[%rd264], %r339;
	ld.global.u64 	%rd265, [%rd3+88];
	cvta.to.global.u64 	%rd266, %rd265;
	mul.wide.s32 	%rd267, %r3, 4;
	add.s64 	%rd268, %rd266, %rd267;
	ld.global.u32 	%r340, [%rd268];
	cvt.rn.f32.s32 	%f379, %r340;
	ld.global.u64 	%rd269, [%rd260+120];
	cvta.to.global.u64 	%rd270, %rd269;
	add.s64 	%rd271, %rd270, %rd263;
	st.global.f32 	[%rd271], %f379;
	ld.global.u64 	%rd272, [%rd3+88];
	cvta.to.global.u64 	%rd273, %rd272;
	mul.wide.s32 	%rd274, %r4, 4;
	add.s64 	%rd275, %rd273, %rd274;
	ld.global.u32 	%r341, [%rd275];
	cvt.rn.f32.s32 	%f380, %r341;
	ld.global.u64 	%rd276, [%rd260+128];
	cvta.to.global.u64 	%rd277, %rd276;
	add.s64 	%rd278, %rd277, %rd263;
	st.global.f32 	[%rd278], %f380;
	ld.global.u64 	%rd279, [%rd3+80];
	cvta.to.global.u64 	%rd280, %rd279;
	add.s64 	%rd281, %rd280, %rd267;
	ld.global.f32 	%f381, [%rd281];
	ld.global.u64 	%rd282, [%rd260+136];
	cvta.to.global.u64 	%rd283, %rd282;
	add.s64 	%rd284, %rd283, %rd263;
	st.global.f32 	[%rd284], %f381;
	ld.global.u64 	%rd285, [%rd3+80];
	cvta.to.global.u64 	%rd286, %rd285;
	add.s64 	%rd287, %rd286, %rd274;
	ld.global.f32 	%f382, [%rd287];
	ld.global.u64 	%rd288, [%rd260+144];
	cvta.to.global.u64 	%rd289, %rd288;
	add.s64 	%rd290, %rd289, %rd263;
	st.global.f32 	[%rd290], %f382;
	bra.uni 	$L__BB3_81;
$L__BB3_41:
	ld.global.u64 	%rd81, [%rd3+16];
	cvta.to.global.u64 	%rd82, %rd81;
	add.s64 	%rd84, %rd82, %rd68;
	ld.global.u32 	%r115, [%rd84];
	setp.ne.s32 	%p5, %r115, 1;
	@%p5 bra 	$L__BB3_81;
	ld.global.u64 	%rd85, [%rd1+8];
	cvta.to.global.u64 	%rd86, %rd85;
	add.s64 	%rd88, %rd86, %rd68;
	ld.global.u32 	%r116, [%rd88];
	setp.ne.s32 	%p6, %r116, 0;
	@%p6 bra 	$L__BB3_81;
	ld.global.u64 	%rd89, [%rd1+16];
	cvta.to.global.u64 	%rd90, %rd89;
	add.s64 	%rd92, %rd90, %rd68;
	ld.global.u32 	%r117, [%rd92];
	setp.lt.s32 	%p7, %r117, 2;
	@%p7 bra 	$L__BB3_81;
	ld.global.u64 	%rd93, [%rd2+16];
	cvta.to.global.u64 	%rd94, %rd93;
	mul.lo.s32 	%r118, %r2, %r1;
	mul.wide.s32 	%rd95, %r118, 4;
	add.s64 	%rd96, %rd94, %rd95;
	ld.global.u32 	%r119, [%rd96];
	ld.global.u64 	%rd97, [%rd3+176];
	cvta.to.global.u64 	%rd98, %rd97;
	add.s64 	%rd100, %rd98, %rd68;
	ld.global.u32 	%r120, [%rd100];
	add.s32 	%r55, %r120, %r119;
	ld.global.u32 	%r121, [%rd96+4];
	add.s32 	%r56, %r120, %r121;
	ld.global.u64 	%rd101, [%rd3+96];
	cvta.to.global.u64 	%rd33, %rd101;
	mul.wide.s32 	%rd102, %r55, 4;
	add.s64 	%rd103, %rd33, %rd102;
	ld.global.f32 	%f401, [%rd103];
	setp.lt.f32 	%p8, %f401, 0f41D80000;
	@%p8 bra 	$L__BB3_86;
	mul.wide.s32 	%rd104, %r56, 4;
	add.s64 	%rd105, %rd33, %rd104;
	ld.global.f32 	%f397, [%rd105];
	setp.lt.f32 	%p9, %f397, 0f41200000;
	@%p9 bra 	$L__BB3_86;
	ld.global.u64 	%rd106, [%rd3+160];
	cvta.to.global.u64 	%rd107, %rd106;
	add.s64 	%rd109, %rd107, %rd102;
	ld.global.u32 	%r122, [%rd109];
	add.s64 	%rd111, %rd107, %rd104;
	ld.global.u32 	%r123, [%rd111];
	mul.lo.s32 	%r124, %r123, %r122;
	setp.gt.s32 	%p10, %r124, 0;
	@%p10 bra 	$L__BB3_86;
	ld.global.u64 	%rd112, [%rd3+104];
	cvta.to.global.u64 	%rd113, %rd112;
	add.s64 	%rd115, %rd113, %rd102;
	ld.global.f32 	%f402, [%rd115];
	ld.global.u64 	%rd116, [%rd3+112];
	cvta.to.global.u64 	%rd117, %rd116;
	add.s64 	%rd118, %rd117, %rd102;
	ld.global.f32 	%f403, [%rd118];
	ld.global.u64 	%rd119, [%rd3+120];
	cvta.to.global.u64 	%rd120, %rd119;
	add.s64 	%rd121, %rd120, %rd102;
	ld.global.f32 	%f404, [%rd121];
	add.s64 	%rd123, %rd113, %rd104;
	ld.global.f32 	%f398, [%rd123];
	add.s64 	%rd124, %rd117, %rd104;
	ld.global.f32 	%f399, [%rd124];
	add.s64 	%rd125, %rd120, %rd104;
	ld.global.f32 	%f400, [%rd125];
	mul.f32 	%f81, %f403, 0f3F22F983;
	cvt.rni.s32.f32 	%r366, %f81;
	cvt.rn.f32.s32 	%f82, %r366;
	fma.rn.f32 	%f83, %f82, 0fBFC90FDA, %f403;
	fma.rn.f32 	%f84, %f82, 0fB3A22168, %f83;
	fma.rn.f32 	%f392, %f82, 0fA7C234C5, %f84;
	abs.f32 	%f41, %f403;
	setp.ltu.f32 	%p11, %f41, 0f47CE4780;
	mov.u32 	%r362, %r366;
	mov.f32 	%f391, %f392;
	@%p11 bra 	$L__BB3_55;
	setp.neu.f32 	%p12, %f41, 0f7F800000;
	@%p12 bra 	$L__BB3_50;
	mov.f32 	%f87, 0f00000000;
	mul.rn.f32 	%f391, %f403, %f87;
	mov.b32 	%r362, 0;
	bra.uni 	$L__BB3_55;
$L__BB3_50:
	mov.b32 	%r58, %f403;
	shl.b32 	%r126, %r58, 8;
	or.b32  	%r59, %r126, -2147483648;
	mov.b64 	%rd350, 0;
	mov.b32 	%r359, 0;
	mov.u64 	%rd348, __cudart_i2opi_f;
	mov.u64 	%rd349, %rd4;
$L__BB3_51:
	.pragma "nounroll";
	ld.global.nc.u32 	%r127, [%rd348];
	mad.wide.u32 	%rd128, %r127, %r59, %rd350;
	shr.u64 	%rd350, %rd128, 32;
	st.local.u32 	[%rd349], %rd128;
	add.s32 	%r359, %r359, 1;
	add.s64 	%rd349, %rd349, 4;
	add.s64 	%rd348, %rd348, 4;
	setp.ne.s32 	%p13, %r359, 6;
	@%p13 bra 	$L__BB3_51;
	shr.u32 	%r128, %r58, 23;
	st.local.u32 	[%rd4+24], %rd350;
	and.b32  	%r62, %r128, 31;
	and.b32  	%r129, %r128, 224;
	add.s32 	%r130, %r129, -128;
	shr.u32 	%r131, %r130, 5;
	mul.wide.u32 	%rd129, %r131, 4;
	sub.s64 	%rd40, %rd4, %rd129;
	ld.local.u32 	%r360, [%rd40+24];
	ld.local.u32 	%r361, [%rd40+20];
	setp.eq.s32 	%p14, %r62, 0;
	@%p14 bra 	$L__BB3_54;
	shf.l.wrap.b32 	%r360, %r361, %r360, %r62;
	ld.local.u32 	%r132, [%rd40+16];
	shf.l.wrap.b32 	%r361, %r132, %r361, %r62;
$L__BB3_54:
	shr.u32 	%r133, %r360, 30;
	shf.l.wrap.b32 	%r134, %r361, %r360, 2;
	shl.b32 	%r135, %r361, 2;
	shr.u32 	%r136, %r134, 31;
	add.s32 	%r137, %r136, %r133;
	neg.s32 	%r138, %r137;
	setp.lt.s32 	%p15, %r58, 0;
	selp.b32 	%r362, %r138, %r137, %p15;
	xor.b32  	%r139, %r134, %r58;
	shr.s32 	%r140, %r134, 31;
	xor.b32  	%r141, %r140, %r134;
	xor.b32  	%r142, %r140, %r135;
	cvt.u64.u32 	%rd130, %r141;
	shl.b64 	%rd131, %rd130, 32;
	cvt.u64.u32 	%rd132, %r142;
	or.b64  	%rd133, %rd131, %rd132;
	cvt.rn.f64.s64 	%fd7, %rd133;
	mul.f64 	%fd8, %fd7, 0d3BF921FB54442D19;
	cvt.rn.f32.f64 	%f85, %fd8;
	neg.f32 	%f86, %f85;
	setp.lt.s32 	%p16, %r139, 0;
	selp.f32 	%f391, %f86, %f85, %p16;
$L__BB3_55:
	setp.ltu.f32 	%p17, %f41, 0f47CE4780;
	add.s32 	%r144, %r362, 1;
	mul.rn.f32 	%f88, %f391, %f391;
	and.b32  	%r145, %r362, 1;
	setp.eq.b32 	%p18, %r145, 1;
	selp.f32 	%f89, %f391, 0f3F800000, %p18;
	fma.rn.f32 	%f90, %f88, %f89, 0f00000000;
	fma.rn.f32 	%f91, %f88, 0f37CBAC00, 0fBAB607ED;
	selp.f32 	%f92, 0fB94D4153, %f91, %p18;
	selp.f32 	%f93, 0f3C0885E4, 0f3D2AAABB, %p18;
	fma.rn.f32 	%f94, %f92, %f88, %f93;
	selp.f32 	%f95, 0fBE2AAAA8, 0fBEFFFFFF, %p18;
	fma.rn.f32 	%f96, %f94, %f88, %f95;
	fma.rn.f32 	%f97, %f96, %f90, %f89;
	and.b32  	%r146, %r144, 2;
	setp.eq.s32 	%p19, %r146, 0;
	mov.f32 	%f98, 0f00000000;
	sub.f32 	%f99, %f98, %f97;
	selp.f32 	%f100, %f97, %f99, %p19;
	mul.f32 	%f45, %f401, %f100;
	@%p17 bra 	$L__BB3_63;
	setp.neu.f32 	%p20, %f41, 0f7F800000;
	@%p20 bra 	$L__BB3_58;
	mov.f32 	%f103, 0f00000000;
	mul.rn.f32 	%f392, %f403, %f103;
	mov.b32 	%r366, 0;
	bra.uni 	$L__BB3_63;
$L__BB3_58:
	mov.b32 	%r71, %f403;
	shl.b32 	%r148, %r71, 8;
	or.b32  	%r72, %r148, -2147483648;
	mov.b64 	%rd353, 0;
	mov.b32 	%r363, 0;
	mov.u64 	%rd351, __cudart_i2opi_f;
	mov.u64 	%rd352, %rd4;
$L__BB3_59:
	.pragma "nounroll";
	ld.global.nc.u32 	%r149, [%rd351];
	mad.wide.u32 	%rd136, %r149, %r72, %rd353;
	shr.u64 	%rd353, %rd136, 32;
	st.local.u32 	[%rd352], %rd136;
	add.s32 	%r363, %r363, 1;
	add.s64 	%rd352, %rd352, 4;
	add.s64 	%rd351, %rd351, 4;
	setp.ne.s32 	%p21, %r363, 6;
	@%p21 bra 	$L__BB3_59;
	shr.u32 	%r150, %r71, 23;
	st.local.u32 	[%rd4+24], %rd353;
	and.b32  	%r75, %r150, 31;
	and.b32  	%r151, %r150, 224;
	add.s32 	%r152, %r151, -128;
	shr.u32 	%r153, %r152, 5;
	mul.wide.u32 	%rd137, %r153, 4;
	sub.s64 	%rd47, %rd4, %rd137;
	ld.local.u32 	%r364, [%rd47+24];
	ld.local.u32 	%r365, [%rd47+20];
	setp.eq.s32 	%p22, %r75, 0;
	@%p22 bra 	$L__BB3_62;
	shf.l.wrap.b32 	%r364, %r365, %r364, %r75;
	ld.local.u32 	%r154, [%rd47+16];
	shf.l.wrap.b32 	%r365, %r154, %r365, %r75;
$L__BB3_62:
	shr.u32 	%r155, %r364, 30;
	shf.l.wrap.b32 	%r156, %r365, %r364, 2;
	shl.b32 	%r157, %r365, 2;
	shr.u32 	%r158, %r156, 31;
	add.s32 	%r159, %r158, %r155;
	neg.s32 	%r160, %r159;
	setp.lt.s32 	%p23, %r71, 0;
	selp.b32 	%r366, %r160, %r159, %p23;
	xor.b32  	%r161, %r156, %r71;
	shr.s32 	%r162, %r156, 31;
	xor.b32  	%r163, %r162, %r156;
	xor.b32  	%r164, %r162, %r157;
	cvt.u64.u32 	%rd138, %r163;
	shl.b64 	%rd139, %rd138, 32;
	cvt.u64.u32 	%rd140, %r164;
	or.b64  	%rd141, %rd139, %rd140;
	cvt.rn.f64.s64 	%fd9, %rd141;
	mul.f64 	%fd10, %fd9, 0d3BF921FB54442D19;
	cvt.rn.f32.f64 	%f101, %fd10;
	neg.f32 	%f102, %f101;
	setp.lt.s32 	%p24, %r161, 0;
	selp.f32 	%f392, %f102, %f101, %p24;
$L__BB3_63:
	mul.rn.f32 	%f104, %f392, %f392;
	and.b32  	%r166, %r366, 1;
	setp.eq.b32 	%p25, %r166, 1;
	selp.f32 	%f105, 0f3F800000, %f392, %p25;
	fma.rn.f32 	%f106, %f104, %f105, 0f00000000;
	fma.rn.f32 	%f107, %f104, 0f37CBAC00, 0fBAB607ED;
	selp.f32 	%f108, %f107, 0fB94D4153, %p25;
	selp.f32 	%f109, 0f3D2AAABB, 0f3C0885E4, %p25;
	fma.rn.f32 	%f110, %f108, %f104, %f109;
	selp.f32 	%f111, 0fBEFFFFFF, 0fBE2AAAA8, %p25;
	fma.rn.f32 	%f112, %f110, %f104, %f111;
	fma.rn.f32 	%f113, %f112, %f106, %f105;
	and.b32  	%r167, %r366, 2;
	setp.eq.s32 	%p26, %r167, 0;
	mov.f32 	%f114, 0f00000000;
	sub.f32 	%f115, %f114, %f113;
	selp.f32 	%f116, %f113, %f115, %p26;
	mul.f32 	%f49, %f401, %f116;
	abs.f32 	%f117, %f402;
	mov.f32 	%f118, 0f3FB8AA3B;
	mul.rn.f32 	%f119, %f117, %f118;
	cvt.rzi.f32.f32 	%f120, %f119;
	abs.f32 	%f121, %f120;
	setp.gt.f32 	%p27, %f121, 0f42FC0000;
	mov.f32 	%f122, 0f42FC0000;
	copysign.f32 	%f123, %f120, %f122;
	selp.f32 	%f124, %f123, %f120, %p27;
	fma.rn.f32 	%f125, %f124, 0fBF317218, %f117;
	fma.rn.f32 	%f126, %f124, 0f3102E308, %f125;
	mul.f32 	%f127, %f126, 0f3FB8AA3B;
	add.f32 	%f128, %f124, 0f4B40007D;
	mov.b32 	%r168, %f128;
	shl.b32 	%r169, %r168, 23;
	mov.b32 	%f129, %r169;
	ex2.approx.ftz.f32 	%f130, %f127;
	mul.f32 	%f131, %f130, %f129;
	mov.f32 	%f132, 0fBE000000;
	div.approx.ftz.f32 	%f133, %f132, %f131;
	fma.rn.f32 	%f134, %f131, 0f40000000, %f133;
	mul.f32 	%f135, %f402, %f402;
	fma.rn.f32 	%f136, %f135, 0f363D0ADA, 0f394FFF49;
	fma.rn.f32 	%f137, %f136, %f135, 0f3C08889A;
	fma.rn.f32 	%f138, %f137, %f135, 0f3E2AAAAB;
	mul.f32 	%f139, %f135, %f138;
	fma.rn.f32 	%f140, %f139, %f402, %f402;
	setp.ge.f32 	%p28, %f117, 0f3F800000;
	copysign.f32 	%f141, %f402, %f134;
	selp.f32 	%f142, %f141, %f140, %p28;
	mul.f32 	%f50, %f401, %f142;
	mul.f32 	%f143, %f399, 0f3F22F983;
	cvt.rni.s32.f32 	%r374, %f143;
	cvt.rn.f32.s32 	%f144, %r374;
	fma.rn.f32 	%f145, %f144, 0fBFC90FDA, %f399;
	fma.rn.f32 	%f146, %f144, 0fB3A22168, %f145;
	fma.rn.f32 	%f394, %f144, 0fA7C234C5, %f146;
	abs.f32 	%f52, %f399;
	setp.ltu.f32 	%p29, %f52, 0f47CE4780;
	mov.u32 	%r370, %r374;
	mov.f32 	%f393, %f394;
	@%p29 bra 	$L__BB3_71;
	setp.neu.f32 	%p30, %f52, 0f7F800000;
	@%p30 bra 	$L__BB3_66;
	mov.f32 	%f149, 0f00000000;
	mul.rn.f32 	%f393, %f399, %f149;
	mov.b32 	%r370, 0;
	bra.uni 	$L__BB3_71;
$L__BB3_66:
	mov.b64 	%rd356, 0;
	mov.b32 	%r367, 0;
	mov.u64 	%rd354, __cudart_i2opi_f;
	mov.b32 	%r172, %f399;
	shl.b32 	%r173, %r172, 8;
	or.b32  	%r174, %r173, -2147483648;
	mov.u64 	%rd355, %rd4;
$L__BB3_67:
	.pragma "nounroll";
	ld.global.nc.u32 	%r171, [%rd354];
	mad.wide.u32 	%rd144, %r171, %r174, %rd356;
	shr.u64 	%rd356, %rd144, 32;
	st.local.u32 	[%rd355], %rd144;
	add.s32 	%r367, %r367, 1;
	add.s64 	%rd355, %rd355, 4;
	add.s64 	%rd354, %rd354, 4;
	setp.ne.s32 	%p31, %r367, 6;
	@%p31 bra 	$L__BB3_67;
	mov.b32 	%r175, %f399;
	shr.u32 	%r176, %r175, 23;
	st.local.u32 	[%rd4+24], %rd356;
	and.b32  	%r177, %r176, 31;
	and.b32  	%r178, %r176, 224;
	add.s32 	%r179, %r178, -128;
	shr.u32 	%r180, %r179, 5;
	mul.wide.u32 	%rd145, %r180, 4;
	sub.s64 	%rd146, %rd4, %rd145;
	ld.local.u32 	%r368, [%rd146+24];
	ld.local.u32 	%r369, [%rd146+20];
	setp.eq.s32 	%p32, %r177, 0;
	@%p32 bra 	$L__BB3_70;
	shf.l.wrap.b32 	%r368, %r369, %r368, %r177;
	mul.wide.u32 	%rd147, %r180, 4;
	sub.s64 	%rd148, %rd4, %rd147;
	ld.local.u32 	%r187, [%rd148+16];
	shf.l.wrap.b32 	%r369, %r187, %r369, %r177;
$L__BB3_70:
	shr.u32 	%r188, %r368, 30;
	shf.l.wrap.b32 	%r189, %r369, %r368, 2;
	shl.b32 	%r190, %r369, 2;
	shr.u32 	%r191, %r189, 31;
	add.s32 	%r192, %r191, %r188;
	neg.s32 	%r193, %r192;
	setp.lt.s32 	%p33, %r175, 0;
	selp.b32 	%r370, %r193, %r192, %p33;
	xor.b32  	%r195, %r189, %r175;
	shr.s32 	%r196, %r189, 31;
	xor.b32  	%r197, %r196, %r189;
	xor.b32  	%r198, %r196, %r190;
	cvt.u64.u32 	%rd149, %r197;
	shl.b64 	%rd150, %rd149, 32;
	cvt.u64.u32 	%rd151, %r198;
	or.b64  	%rd152, %rd150, %rd151;
	cvt.rn.f64.s64 	%fd11, %rd152;
	mul.f64 	%fd12, %fd11, 0d3BF921FB54442D19;
	cvt.rn.f32.f64 	%f147, %fd12;
	neg.f32 	%f148, %f147;
	setp.lt.s32 	%p34, %r195, 0;
	selp.f32 	%f393, %f148, %f147, %p34;
$L__BB3_71:
	setp.ltu.f32 	%p35, %f52, 0f47CE4780;
	add.s32 	%r200, %r370, 1;
	mul.rn.f32 	%f150, %f393, %f393;
	and.b32  	%r201, %r370, 1;
	setp.eq.b32 	%p36, %r201, 1;
	selp.f32 	%f151, %f393, 0f3F800000, %p36;
	fma.rn.f32 	%f152, %f150, %f151, 0f00000000;
	fma.rn.f32 	%f153, %f150, 0f37CBAC00, 0fBAB607ED;
	selp.f32 	%f154, 0fB94D4153, %f153, %p36;
	selp.f32 	%f155, 0f3C0885E4, 0f3D2AAABB, %p36;
	fma.rn.f32 	%f156, %f154, %f150, %f155;
	selp.f32 	%f157, 0fBE2AAAA8, 0fBEFFFFFF, %p36;
	fma.rn.f32 	%f158, %f156, %f150, %f157;
	fma.rn.f32 	%f159, %f158, %f152, %f151;
	and.b32  	%r202, %r200, 2;
	setp.eq.s32 	%p37, %r202, 0;
	mov.f32 	%f160, 0f00000000;
	sub.f32 	%f161, %f160, %f159;
	selp.f32 	%f56, %f159, %f161, %p37;
	@%p35 bra 	$L__BB3_79;
	setp.neu.f32 	%p38, %f52, 0f7F800000;
	@%p38 bra 	$L__BB3_74;
	mov.f32 	%f164, 0f00000000;
	mul.rn.f32 	%f394, %f399, %f164;
	mov.b32 	%r374, 0;
	bra.uni 	$L__BB3_79;
$L__BB3_74:
	mov.b64 	%rd359, 0;
	mov.b32 	%r371, 0;
	mov.u64 	%rd357, __cudart_i2opi_f;
	mov.b32 	%r96, %f399;
	shl.b32 	%r205, %r96, 8;
	or.b32  	%r206, %r205, -2147483648;
	mov.u64 	%rd358, %rd4;
$L__BB3_75:
	.pragma "nounroll";
	ld.global.nc.u32 	%r204, [%rd357];
	mad.wide.u32 	%rd155, %r204, %r206, %rd359;
	shr.u64 	%rd359, %rd155, 32;
	st.local.u32 	[%rd358], %rd155;
	add.s32 	%r371, %r371, 1;
	add.s64 	%rd358, %rd358, 4;
	add.s64 	%rd357, %rd357, 4;
	setp.ne.s32 	%p39, %r371, 6;
	@%p39 bra 	$L__BB3_75;
	shr.u32 	%r207, %r96, 23;
	st.local.u32 	[%rd4+24], %rd359;
	and.b32  	%r98, %r207, 31;
	and.b32  	%r208, %r207, 224;
	add.s32 	%r209, %r208, -128;
	shr.u32 	%r210, %r209, 5;
	mul.wide.u32 	%rd156, %r210, 4;
	sub.s64 	%rd60, %rd4, %rd156;
	ld.local.u32 	%r372, [%rd60+24];
	ld.local.u32 	%r373, [%rd60+20];
	setp.eq.s32 	%p40, %r98, 0;
	@%p40 bra 	$L__BB3_78;
	shf.l.wrap.b32 	%r372, %r373, %r372, %r98;
	ld.local.u32 	%r211, [%rd60+16];
	shf.l.wrap.b32 	%r373, %r211, %r373, %r98;
$L__BB3_78:
	shr.u32 	%r212, %r372, 30;
	shf.l.wrap.b32 	%r213, %r373, %r372, 2;
	shl.b32 	%r214, %r373, 2;
	shr.u32 	%r215, %r213, 31;
	add.s32 	%r216, %r215, %r212;
	neg.s32 	%r217, %r216;
	setp.lt.s32 	%p41, %r96, 0;
	selp.b32 	%r374, %r217, %r216, %p41;
	xor.b32  	%r218, %r213, %r96;
	shr.s32 	%r219, %r213, 31;
	xor.b32  	%r220, %r219, %r213;
	xor.b32  	%r221, %r219, %r214;
	cvt.u64.u32 	%rd157, %r220;
	shl.b64 	%rd158, %rd157, 32;
	cvt.u64.u32 	%rd159, %r221;
	or.b64  	%rd160, %rd158, %rd159;
	cvt.rn.f64.s64 	%fd13, %rd160;
	mul.f64 	%fd14, %fd13, 0d3BF921FB54442D19;
	cvt.rn.f32.f64 	%f162, %fd14;
	neg.f32 	%f163, %f162;
	setp.lt.s32 	%p42, %r218, 0;
	selp.f32 	%f394, %f163, %f162, %p42;
$L__BB3_79:
	mul.f32 	%f165, %f397, %f56;
	mul.rn.f32 	%f166, %f394, %f394;
	and.b32  	%r223, %r374, 1;
	setp.eq.b32 	%p43, %r223, 1;
	selp.f32 	%f167, 0f3F800000, %f394, %p43;
	fma.rn.f32 	%f168, %f166, %f167, 0f00000000;
	fma.rn.f32 	%f169, %f166, 0f37CBAC00, 0fBAB607ED;
	selp.f32 	%f170, %f169, 0fB94D4153, %p43;
	selp.f32 	%f171, 0f3D2AAABB, 0f3C0885E4, %p43;
	fma.rn.f32 	%f172, %f170, %f166, %f171;
	selp.f32 	%f173, 0fBEFFFFFF, 0fBE2AAAA8, %p43;
	fma.rn.f32 	%f174, %f172, %f166, %f173;
	fma.rn.f32 	%f175, %f174, %f168, %f167;
	and.b32  	%r224, %r374, 2;
	setp.eq.s32 	%p44, %r224, 0;
	mov.f32 	%f176, 0f00000000;
	sub.f32 	%f177, %f176, %f175;
	selp.f32 	%f178, %f175, %f177, %p44;
	mul.f32 	%f179, %f397, %f178;
	abs.f32 	%f180, %f398;
	mov.f32 	%f181, 0f3FB8AA3B;
	mul.rn.f32 	%f182, %f180, %f181;
	cvt.rzi.f32.f32 	%f183, %f182;
	abs.f32 	%f184, %f183;
	setp.gt.f32 	%p45, %f184, 0f42FC0000;
	mov.f32 	%f185, 0f42FC0000;
	copysign.f32 	%f186, %f183, %f185;
	selp.f32 	%f187, %f186, %f183, %p45;
	fma.rn.f32 	%f188, %f187, 0fBF317218, %f180;
	fma.rn.f32 	%f189, %f187, 0f3102E308, %f188;
	mul.f32 	%f190, %f189, 0f3FB8AA3B;
	add.f32 	%f191, %f187, 0f4B40007D;
	mov.b32 	%r225, %f191;
	shl.b32 	%r226, %r225, 23;
	mov.b32 	%f192, %r226;
	ex2.approx.ftz.f32 	%f193, %f190;
	mul.f32 	%f194, %f193, %f192;
	mov.f32 	%f195, 0fBE000000;
	div.approx.ftz.f32 	%f196, %f195, %f194;
	fma.rn.f32 	%f197, %f194, 0f40000000, %f196;
	mul.f32 	%f198, %f398, %f398;
	fma.rn.f32 	%f199, %f198, 0f363D0ADA, 0f394FFF49;
	fma.rn.f32 	%f200, %f199, %f198, 0f3C08889A;
	fma.rn.f32 	%f201, %f200, %f198, 0f3E2AAAAB;
	mul.f32 	%f202, %f198, %f201;
	fma.rn.f32 	%f203, %f202, %f398, %f398;
	setp.ge.f32 	%p46, %f180, 0f3F800000;
	copysign.f32 	%f204, %f398, %f197;
	selp.f32 	%f205, %f204, %f203, %p46;
	mul.f32 	%f206, %f397, %f205;
	mul.f32 	%f207, %f179, %f179;
	fma.rn.f32 	%f208, %f165, %f165, %f207;
	fma.rn.f32 	%f209, %f206, %f206, %f208;
	fma.rn.f32 	%f210, %f400, %f400, %f209;
	sqrt.rn.f32 	%f211, %f210;
	add.f32 	%f212, %f45, %f165;
	add.f32 	%f213, %f49, %f179;
	add.f32 	%f214, %f50, %f206;
	mul.f32 	%f215, %f49, %f49;
	fma.rn.f32 	%f216, %f45, %f45, %f215;
	fma.rn.f32 	%f217, %f50, %f50, %f216;
	fma.rn.f32 	%f218, %f404, %f404, %f217;
	sqrt.rn.f32 	%f219, %f218;
	add.f32 	%f220, %f219, %f211;
	mul.f32 	%f221, %f212, %f212;
	mul.f32 	%f222, %f213, %f213;
	add.f32 	%f60, %f221, %f222;
	mul.f32 	%f223, %f220, %f220;
	sub.f32 	%f224, %f223, %f221;
	sub.f32 	%f225, %f224, %f222;
	mul.f32 	%f226, %f214, %f214;
	sub.f32 	%f227, %f225, %f226;
	sqrt.rn.f32 	%f396, %f227;
	setp.lt.f32 	%p47, %f396, 0f42700000;
	setp.gt.f32 	%p48, %f396, 0f43020000;
	or.pred  	%p49, %p47, %p48;
	@%p49 bra 	$L__BB3_86;
	ld.param.u64 	%rd333, [_Z18knl_eventSelectionP8EventsInP9EventsMidP9EventsOut_param_2];
	sqrt.rn.f32 	%f395, %f60;
	cvta.to.global.u64 	%rd161, %rd333;
	ld.global.u64 	%rd162, [%rd161];
	cvta.to.global.u64 	%rd163, %rd162;
	mul.wide.s32 	%rd164, %r1, 4;
	add.s64 	%rd165, %rd163, %rd164;
	mov.b32 	%r227, 1;
	st.global.u32 	[%rd165], %r227;
	ld.global.u64 	%rd166, [%rd3+160];
	cvta.to.global.u64 	%rd167, %rd166;
	mul.wide.s32 	%rd168, %r55, 4;
	add.s64 	%rd169, %rd167, %rd168;
	ld.global.u32 	%r228, [%rd169];
	cvt.rn.f32.s32 	%f228, %r228;
	ld.global.u64 	%rd170, [%rd161+120];
	cvta.to.global.u64 	%rd171, %rd170;
	add.s64 	%rd172, %rd171, %rd164;
	st.global.f32 	[%rd172], %f228;
	ld.global.u64 	%rd173, [%rd3+160];
	cvta.to.global.u64 	%rd174, %rd173;
	mul.wide.s32 	%rd175, %r56, 4;
	add.s64 	%rd176, %rd174, %rd175;
	ld.global.u32 	%r229, [%rd176];
	cvt.rn.f32.s32 	%f229, %r229;
	ld.global.u64 	%rd177, [%rd161+128];
	cvta.to.global.u64 	%rd178, %rd177;
	add.s64 	%rd179, %rd178, %rd164;
	st.global.f32 	[%rd179], %f229;
	ld.global.u64 	%rd180, [%rd3+152];
	cvta.to.global.u64 	%rd181, %rd180;
	add.s64 	%rd182, %rd181, %rd168;
	ld.global.f32 	%f230, [%rd182];
	ld.global.u64 	%rd183, [%rd161+136];
	cvta.to.global.u64 	%rd184, %rd183;
	add.s64 	%rd185, %rd184, %rd164;
	st.global.f32 	[%rd185], %f230;
	ld.global.u64 	%rd186, [%rd3+152];
	cvta.to.global.u64 	%rd187, %rd186;
	add.s64 	%rd188, %rd187, %rd175;
	ld.global.f32 	%f231, [%rd188];
	ld.global.u64 	%rd189, [%rd161+144];
	cvta.to.global.u64 	%rd190, %rd189;
	add.s64 	%rd191, %rd190, %rd164;
	st.global.f32 	[%rd191], %f231;
$L__BB3_81:
	ld.param.u64 	%rd335, [_Z18knl_eventSelectionP8EventsInP9EventsMidP9EventsOut_param_2];
	cvta.to.global.u64 	%rd61, %rd335;
	ld.global.u64 	%rd291, [%rd61];
	cvta.to.global.u64 	%rd292, %rd291;
	mul.wide.s32 	%rd293, %r1, 4;
	add.s64 	%rd294, %rd292, %rd293;
	ld.global.u32 	%r342, [%rd294];
	setp.eq.s32 	%p92, %r342, -1;
	@%p92 bra 	$L__BB3_86;
	ld.global.u64 	%rd295, [%rd61+24];
	cvta.to.global.u64 	%rd296, %rd295;
	add.s64 	%rd298, %rd296, %rd293;
	st.global.f32 	[%rd298], %f401;
	ld.global.u64 	%rd299, [%rd61+32];
	cvta.to.global.u64 	%rd300, %rd299;
	add.s64 	%rd301, %rd300, %rd293;
	st.global.f32 	[%rd301], %f402;
	ld.global.u64 	%rd302, [%rd61+40];
	cvta.to.global.u64 	%rd303, %rd302;
	add.s64 	%rd304, %rd303, %rd293;
	st.global.f32 	[%rd304], %f403;
	ld.global.u64 	%rd305, [%rd61+48];
	cvta.to.global.u64 	%rd306, %rd305;
	add.s64 	%rd307, %rd306, %rd293;
	st.global.f32 	[%rd307], %f404;
	ld.global.u64 	%rd308, [%rd61+56];
	cvta.to.global.u64 	%rd309, %rd308;
	add.s64 	%rd310, %rd309, %rd293;
	st.global.f32 	[%rd310], %f397;
	ld.global.u64 	%rd311, [%rd61+64];
	cvta.to.global.u64 	%rd312, %rd311;
	add.s64 	%rd313, %rd312, %rd293;
	st.global.f32 	[%rd313], %f398;
	ld.global.u64 	%rd314, [%rd61+72];
	cvta.to.global.u64 	%rd315, %rd314;
	add.s64 	%rd316, %rd315, %rd293;
	st.global.f32 	[%rd316], %f399;
	ld.global.u64 	%rd317, [%rd61+80];
	cvta.to.global.u64 	%rd318, %rd317;
	add.s64 	%rd319, %rd318, %rd293;
	st.global.f32 	[%rd319], %f400;
	ld.global.u64 	%rd320, [%rd61+88];
	cvta.to.global.u64 	%rd321, %rd320;
	add.s64 	%rd322, %rd321, %rd293;
	st.global.f32 	[%rd322], %f395;
	ld.global.u64 	%rd323, [%rd61+96];
	cvta.to.global.u64 	%rd324, %rd323;
	add.s64 	%rd325, %rd324, %rd293;
	st.global.f32 	[%rd325], %f396;
	sub.f32 	%f406, %f403, %f399;
	cvt.f64.f32 	%fd25, %f406;
	setp.leu.f64 	%p93, %fd25, 0d400921FB54442D18;
	@%p93 bra 	$L__BB3_83;
	bra.uni 	$L__BB3_87;
$L__BB3_83:
	cvt.f64.f32 	%fd26, %f406;
	setp.geu.f64 	%p95, %fd26, 0dC00921FB54442D18;
	@%p95 bra 	$L__BB3_85;
$L__BB3_84:
	add.f64 	%fd24, %fd26, 0d401921FB54442D18;
	cvt.rn.f32.f64 	%f406, %fd24;
	cvt.f64.f32 	%fd26, %f406;
	setp.lt.f64 	%p96, %fd26, 0dC00921FB54442D18;
	@%p96 bra 	$L__BB3_84;
$L__BB3_85:
	sub.f32 	%f383, %f402, %f398;
	mul.f32 	%f384, %f406, %f406;
	fma.rn.f32 	%f385, %f383, %f383, %f384;
	sqrt.rn.f32 	%f386, %f385;
	ld.global.u64 	%rd326, [%rd61+112];
	cvta.to.global.u64 	%rd327, %rd326;
	add.s64 	%rd329, %rd327, %rd293;
	st.global.f32 	[%rd329], %f386;
	ld.global.u64 	%rd330, [%rd61+104];
	cvta.to.global.u64 	%rd331, %rd330;
	add.s64 	%rd332, %rd331, %rd293;
	st.global.f32 	[%rd332], %f406;
$L__BB3_86:
	ret;
$L__BB3_87:
	add.f64 	%fd23, %fd25, 0dC01921FB54442D18;
	cvt.rn.f32.f64 	%f406, %fd23;
	cvt.f64.f32 	%fd25, %f406;
	setp.gt.f64 	%p94, %fd25, 0d400921FB54442D18;
	@%p94 bra 	$L__BB3_87;
	bra.uni 	$L__BB3_83;

}


// ===== COMPILED SASS (sm_100) =====

	.target	sm_100

	.elftype	@"ET_EXEC"


//--------------------- .note.nv.tkinfo           --------------------------
	.section	.note.nv.tkinfo,"",@"SHT_NOTE"
	.sectionflags	@"SHF_NOTE_NV_TKINFO"
	.tkinfo
        /*0018*/ 	.word	0x00000002
        /*0030*/ 	.string	""
        /*0030*/ 	.string	"ptxas"
        /*0030*/ 	.string	"Cuda compilation tools, release 13.0, V13.0.88"
        /*0030*/ 	.string	"Build cuda_13.0.r13.0/compiler.36424714_0"
        /*0030*/ 	.string	"-arch sm_100 -m 64 "



//--------------------- .note.nv.cuinfo           --------------------------
	.section	.note.nv.cuinfo,"",@"SHT_NOTE"
	.sectionflags	@"SHF_NOTE_NV_CUINFO"
        /*0018*/ 	.short	0x0002
        /*001a*/ 	.short	0x0064
        /*001c*/ 	.short	0x0082
	.zero		2


//--------------------- .nv.info                  --------------------------
	.section	.nv.info,"",@"SHT_CUDA_INFO"
	.align	4


	//----- nvinfo : EIATTR_REGCOUNT
	.align		4
        /*0000*/ 	.byte	0x04, 0x2f
        /*0002*/ 	.short	(.L_2 - .L_1)
	.align		4
.L_1:
        /*0004*/ 	.word	index@(_Z8knl_maskP12MaskEventsInPb)
        /*0008*/ 	.word	0x0000000a


	//----- nvinfo : EIATTR_FRAME_SIZE
	.align		4
.L_2:
        /*000c*/ 	.byte	0x04, 0x11
        /*000e*/ 	.short	(.L_4 - .L_3)
	.align		4
.L_3:
        /*0010*/ 	.word	index@(_Z8knl_maskP12MaskEventsInPb)
        /*0014*/ 	.word	0x00000000


	//----- nvinfo : EIATTR_REGCOUNT
	.align		4
.L_4:
        /*0018*/ 	.byte	0x04, 0x2f
        /*001a*/ 	.short	(.L_6 - .L_5)
	.align		4
.L_5:
        /*001c*/ 	.word	index@(_Z28knl_objectSelection_electronP8EventsInP9EventsMidP9EventsOut)
        /*0020*/ 	.word	0x00000010


	//----- nvinfo : EIATTR_FRAME_SIZE
	.align		4
.L_6:
        /*0024*/ 	.byte	0x04, 0x11
        /*0026*/ 	.short	(.L_8 - .L_7)
	.align		4
.L_7:
        /*0028*/ 	.word	index@(_Z28knl_objectSelection_electronP8EventsInP9EventsMidP9EventsOut)
        /*002c*/ 	.word	0x00000000


	//----- nvinfo : EIATTR_REGCOUNT
	.align		4
.L_8:
        /*0030*/ 	.byte	0x04, 0x2f
        /*0032*/ 	.short	(.L_10 - .L_9)
	.align		4
.L_9:
        /*0034*/ 	.word	index@(_Z24knl_objectSelection_muonP8EventsInP9EventsMidP9EventsOut)
        /*0038*/ 	.word	0x00000012


	//----- nvinfo : EIATTR_FRAME_SIZE
	.align		4
.L_10:
        /*003c*/ 	.byte	0x04, 0x11
        /*003e*/ 	.short	(.L_12 - .L_11)
	.align		4
.L_11:
        /*0040*/ 	.word	index@(_Z24knl_objectSelection_muonP8EventsInP9EventsMidP9EventsOut)
        /*0044*/ 	.word	0x00000000


	//----- nvinfo : EIATTR_REGCOUNT
	.align		4
.L_12:
        /*0048*/ 	.byte	0x04, 0x2f
        /*004a*/ 	.short	(.L_14 - .L_13)
	.align		4
.L_13:
        /*004c*/ 	.word	index@(_Z18knl_eventSelectionP8EventsInP9EventsMidP9EventsOut)
        /*0050*/ 	.word	0x0000002c


	//----- nvinfo : EIATTR_FRAME_SIZE
	.align		4
.L_14:
        /*0054*/ 	.byte	0x04, 0x11
        /*0056*/ 	.short	(.L_16 - .L_15)
	.align		4
.L_15:
        /*0058*/ 	.word	index@($__internal_0_$__cuda_sm20_sqrt_rn_f32_slowpath)
        /*005c*/ 	.word	0x00000000


	//----- nvinfo : EIATTR_FRAME_SIZE
	.align		4
.L_16:
        /*0060*/ 	.byte	0x04, 0x11
        /*0062*/ 	.short	(.L_18 - .L_17)
	.align		4
.L_17:
        /*0064*/ 	.word	index@(_Z18knl_eventSelectionP8EventsInP9EventsMidP9EventsOut)
        /*0068*/ 	.word	0x00000000


	//----- nvinfo : EIATTR_MIN_STACK_SIZE
	.align		4
.L_18:
        /*006c*/ 	.byte	0x04, 0x12
        /*006e*/ 	.short	(.L_20 - .L_19)
	.align		4
.L_19:
        /*0070*/ 	.word	index@(_Z18knl_eventSelectionP8EventsInP9EventsMidP9EventsOut)
        /*0074*/ 	.word	0x00000000


	//----- nvinfo : EIATTR_MIN_STACK_SIZE
	.align		4
.L_20:
        /*0078*/ 	.byte	0x04, 0x12
        /*007a*/ 	.short	(.L_22 - .L_21)
	.align		4
.L_21:
        /*007c*/ 	.word	index@(_Z24knl_objectSelection_muonP8EventsInP9EventsMidP9EventsOut)
        /*0080*/ 	.word	0x00000000


	//----- nvinfo : EIATTR_MIN_STACK_SIZE
	.align		4
.L_22:
        /*0084*/ 	.byte	0x04, 0x12
        /*0086*/ 	.short	(.L_24 - .L_23)
	.align		4
.L_23:
        /*0088*/ 	.word	index@(_Z28knl_objectSelection_electronP8EventsInP9EventsMidP9EventsOut)
        /*008c*/ 	.word	0x00000000


	//----- nvinfo : EIATTR_MIN_STACK_SIZE
	.align		4
.L_24:
        /*0090*/ 	.byte	0x04, 0x12
        /*0092*/ 	.short	(.L_26 - .L_25)
	.align		4
.L_25:
        /*0094*/ 	.word	index@(_Z8knl_maskP12MaskEventsInPb)
        /*0098*/ 	.word	0x00000000
.L_26:


//--------------------- .nv.compat                --------------------------
	.section	.nv.compat,"",@"SHT_CUDA_COMPAT_INFO"
	.align	4
        /*0000*/ 	.byte	0x02, 0x09, 0x00, 0x00, 0x02, 0x02, 0x01, 0x00, 0x02, 0x05, 0x05, 0x00, 0x03, 0x07, 0x01, 0x01
        /*0010*/ 	.byte	0x02, 0x03, 0x00, 0x00, 0x02, 0x06, 0x01, 0x00, 0x04, 0x0b, 0x08, 0x00, 0x01, 0x00, 0x00, 0x00
        /*0020*/ 	.byte	0x00, 0x00, 0x00, 0x00


//--------------------- .nv.info._Z18knl_eventSelectionP8EventsInP9EventsMidP9EventsOut --------------------------
	.section	.nv.info._Z18knl_eventSelectionP8EventsInP9EventsMidP9EventsOut,"",@"SHT_CUDA_INFO"
	.sectionflags	@""
	.align	4


	//----- nvinfo : EIATTR_CUDA_API_VERSION
	.align		4
        /*0000*/ 	.byte	0x04, 0x37
        /*0002*/ 	.short	(.L_28 - .L_27)
.L_27:
        /*0004*/ 	.word	0x00000082


	//----- nvinfo : EIATTR_KPARAM_INFO
	.align		4
.L_28:
        /*0008*/ 	.byte	0x04, 0x17
        /*000a*/ 	.short	(.L_30 - .L_29)
.L_29:
        /*000c*/ 	.word	0x00000000
        /*0010*/ 	.short	0x0002
        /*0012*/ 	.short	0x0010
        /*0014*/ 	.byte	0x00, 0xf5, 0x21, 0x00


	//----- nvinfo : EIATTR_KPARAM_INFO
	.align		4
.L_30:
        /*0018*/ 	.byte	0x04, 0x17
        /*001a*/ 	.short	(.L_32 - .L_31)
.L_31:
        /*001c*/ 	.word	0x00000000
        /*0020*/ 	.short	0x0001
        /*0022*/ 	.short	0x0008
        /*0024*/ 	.byte	0x00, 0xf5, 0x21, 0x00


	//----- nvinfo : EIATTR_KPARAM_INFO
	.align		4
.L_32:
        /*0028*/ 	.byte	0x04, 0x17
        /*002a*/ 	.short	(.L_34 - .L_33)
.L_33:
        /*002c*/ 	.word	0x00000000
        /*0030*/ 	.short	0x0000
        /*0032*/ 	.short	0x0000
        /*0034*/ 	.byte	0x00, 0xf5, 0x21, 0x00


	//----- nvinfo : EIATTR_SPARSE_MMA_MASK
	.align		4
.L_34:
        /*0038*/ 	.byte	0x03, 0x50
        /*003a*/ 	.short	0x0000


	//----- nvinfo : EIATTR_MAXREG_COUNT
	.align		4
        /*003c*/ 	.byte	0x03, 0x1b
        /*003e*/ 	.short	0x00ff


	//----- nvinfo : EIATTR_MERCURY_ISA_VERSION
	.align		4
        /*0040*/ 	.byte	0x03, 0x5f
        /*0042*/ 	.short	0x0101


	//----- nvinfo : EIATTR_VRC_CTA_INIT_COUNT
	.align		4
        /*0044*/ 	.byte	0x02, 0x4a
	.zero		1
	.zero		1


	//----- nvinfo : EIATTR_EXIT_INSTR_OFFSETS
	.align		4
        /*0048*/ 	.byte	0x04, 0x1c
        /*004a*/ 	.short	(.L_36 - .L_35)


	//   ....[0]....
.L_35:
        /*004c*/ 	.word	0x00000090


	//   ....[1]....
        /*0050*/ 	.word	0x00000310


	//   ....[2]....
        /*0054*/ 	.word	0x00000350


	//   ....[3]....
        /*0058*/ 	.word	0x000003d0


	//   ....[4]....
        /*005c*/ 	.word	0x000029b0


	//   ....[5]....
        /*0060*/ 	.word	0x00002e70


	//   ....[6]....
        /*0064*/ 	.word	0x00002eb0


	//   ....[7]....
        /*0068*/ 	.word	0x00002f30


	//   ....[8]....
        /*006c*/ 	.word	0x00005560


	//   ....[9]....
        /*0070*/ 	.word	0x000058a0


	//   ....[10]....
        /*0074*/ 	.word	0x00005e20


	//----- nvinfo : EIATTR_CRS_STACK_SIZE
	.align		4
.L_36:
        /*0078*/ 	.byte	0x04, 0x1e
        /*007a*/ 	.short	(.L_38 - .L_37)
.L_37:
        /*007c*/ 	.word	0x00000000


	//----- nvinfo : EIATTR_CBANK_PARAM_SIZE
	.align		4
.L_38:
        /*0080*/ 	.byte	0x03, 0x19
        /*0082*/ 	.short	0x0018


	//----- nvinfo : EIATTR_PARAM_CBANK
	.align		4
        /*0084*/ 	.byte	0x04, 0x0a
        /*0086*/ 	.short	(.L_40 - .L_39)
	.align		4
.L_39:
        /*0088*/ 	.word	index@(.nv.constant0._Z18knl_eventSelectionP8EventsInP9EventsMidP9EventsOut)
        /*008c*/ 	.short	0x0380
        /*008e*/ 	.short	0x0018


	//----- nvinfo : EIATTR_SW_WAR
	.align		4
.L_40:
        /*0090*/ 	.byte	0x04, 0x36
        /*0092*/ 	.short	(.L_42 - .L_41)
.L_41:
        /*0094*/ 	.word	0x00000008
.L_42:


//--------------------- .nv.info._Z24knl_objectSelection_muonP8EventsInP9EventsMidP9EventsOut --------------------------
	.section	.nv.info._Z24knl_objectSelection_muonP8EventsInP9EventsMidP9EventsOut,"",@"SHT_CUDA_INFO"
	.sectionflags	@""
	.align	4


	//----- nvinfo : EIATTR_CUDA_API_VERSION
	.align		4
        /*0000*/ 	.byte	0x04, 0x37
        /*0002*/ 	.short	(.L_44 - .L_43)
.L_43:
        /*0004*/ 	.word	0x00000082


	//----- nvinfo : EIATTR_KPARAM_INFO
	.align		4
.L_44:
        /*0008*/ 	.byte	0x04, 0x17
        /*000a*/ 	.short	(.L_46 - .L_45)
.L_45:
        /*000c*/ 	.word	0x00000000
        /*0010*/ 	.short	0x0002
        /*0012*/ 	.short	0x0010
        /*0014*/ 	.byte	0x00, 0xf5, 0x21, 0x00


	//----- nvinfo : EIATTR_KPARAM_INFO
	.align		4
.L_46:
        /*0018*/ 	.byte	0x04, 0x17
        /*001a*/ 	.short	(.L_48 - .L_47)
.L_47:
        /*001c*/ 	.word	0x00000000
        /*0020*/ 	.short	0x0001
        /*0022*/ 	.short	0x0008
        /*0024*/ 	.byte	0x00, 0xf5, 0x21, 0x00


	//----- nvinfo : EIATTR_KPARAM_INFO
	.align		4
.L_48:
        /*0028*/ 	.byte	0x04, 0x17
        /*002a*/ 	.short	(.L_50 - .L_49)
.L_49:
        /*002c*/ 	.word	0x00000000
        /*0030*/ 	.short	0x0000
        /*0032*/ 	.short	0x0000
        /*0034*/ 	.byte	0x00, 0xf5, 0x21, 0x00


	//----- nvinfo : EIATTR_SPARSE_MMA_MASK
	.align		4
.L_50:
        /*0038*/ 	.byte	0x03, 0x50
        /*003a*/ 	.short	0x0000


	//----- nvinfo : EIATTR_MAXREG_COUNT
	.align		4
        /*003c*/ 	.byte	0x03, 0x1b
        /*003e*/ 	.short	0x00ff


	//----- nvinfo : EIATTR_MERCURY_ISA_VERSION
	.align		4
        /*0040*/ 	.byte	0x03, 0x5f
        /*0042*/ 	.short	0x0101


	//----- nvinfo : EIATTR_VRC_CTA_INIT_COUNT
	.align		4
        /*0044*/ 	.byte	0x02, 0x4a
	.zero		1
	.zero		1


	//----- nvinfo : EIATTR_EXIT_INSTR_OFFSETS
	.align		4
        /*0048*/ 	.byte	0x04, 0x1c
        /*004a*/ 	.short	(.L_52 - .L_51)


	//   ....[0]....
.L_51:
        /*004c*/ 	.word	0x00000090


	//   ....[1]....
        /*0050*/ 	.word	0x00000480


	//----- nvinfo : EIATTR_CRS_STACK_SIZE
	.align		4
.L_52:
        /*0054*/ 	.byte	0x04, 0x1e
        /*0056*/ 	.short	(.L_54 - .L_53)
.L_53:
        /*0058*/ 	.word	0x00000000


	//----- nvinfo : EIATTR_CBANK_PARAM_SIZE
	.align		4
.L_54:
        /*005c*/ 	.byte	0x03, 0x19
        /*005e*/ 	.short	0x0018


	//----- nvinfo : EIATTR_PARAM_CBANK
	.align		4
        /*0060*/ 	.byte	0x04, 0x0a
        /*0062*/ 	.short	(.L_56 - .L_55)
	.align		4
.L_55:
        /*0064*/ 	.word	index@(.nv.constant0._Z24knl_objectSelection_muonP8EventsInP9EventsMidP9EventsOut)
        /*0068*/ 	.short	0x0380
        /*006a*/ 	.short	0x0018


	//----- nvinfo : EIATTR_SW_WAR
	.align		4
.L_56:
        /*006c*/ 	.byte	0x04, 0x36
        /*006e*/ 	.short	(.L_58 - .L_57)
.L_57:
        /*0070*/ 	.word	0x00000008
.L_58:


//--------------------- .nv.info._Z28knl_objectSelection_electronP8EventsInP9EventsMidP9EventsOut --------------------------
	.section	.nv.info._Z28knl_objectSelection_electronP8EventsInP9EventsMidP9EventsOut,"",@"SHT_CUDA_INFO"
	.sectionflags	@""
	.align	4


	//----- nvinfo : EIATTR_CUDA_API_VERSION
	.align		4
        /*0000*/ 	.byte	0x04, 0x37
        /*0002*/ 	.short	(.L_60 - .L_59)
.L_59:
        /*0004*/ 	.word	0x00000082


	//----- nvinfo : EIATTR_KPARAM_INFO
	.align		4
.L_60:
        /*0008*/ 	.byte	0x04, 0x17
        /*000a*/ 	.short	(.L_62 - .L_61)
.L_61:
        /*000c*/ 	.word	0x00000000
        /*0010*/ 	.short	0x0002
        /*0012*/ 	.short	0x0010
        /*0014*/ 	.byte	0x00, 0xf5, 0x21, 0x00


	//----- nvinfo : EIATTR_KPARAM_INFO
	.align		4
.L_62:
        /*0018*/ 	.byte	0x04, 0x17
        /*001a*/ 	.short	(.L_64 - .L_63)
.L_63:
        /*001c*/ 	.word	0x00000000
        /*0020*/ 	.short	0x0001
        /*0022*/ 	.short	0x0008
        /*0024*/ 	.byte	0x00, 0xf5, 0x21, 0x00


	//----- nvinfo : EIATTR_KPARAM_INFO
	.align		4
.L_64:
        /*0028*/ 	.byte	0x04, 0x17
        /*002a*/ 	.short	(.L_66 - .L_65)
.L_65:
        /*002c*/ 	.word	0x00000000
        /*0030*/ 	.short	0x0000
        /*0032*/ 	.short	0x0000
        /*0034*/ 	.byte	0x00, 0xf5, 0x21, 0x00


	//----- nvinfo : EIATTR_SPARSE_MMA_MASK
	.align		4
.L_66:
        /*0038*/ 	.byte	0x03, 0x50
        /*003a*/ 	.short	0x0000


	//----- nvinfo : EIATTR_MAXREG_COUNT
	.align		4
        /*003c*/ 	.byte	0x03, 0x1b
        /*003e*/ 	.short	0x00ff


	//----- nvinfo : EIATTR_MERCURY_ISA_VERSION
	.align		4
        /*0040*/ 	.byte	0x03, 0x5f
        /*0042*/ 	.short	0x0101


	//----- nvinfo : EIATTR_VRC_CTA_INIT_COUNT
	.align		4
        /*0044*/ 	.byte	0x02, 0x4a
	.zero		1
	.zero		1


	//----- nvinfo : EIATTR_EXIT_INSTR_OFFSETS
	.align		4
        /*0048*/ 	.byte	0x04, 0x1c
        /*004a*/ 	.short	(.L_68 - .L_67)


	//   ....[0]....
.L_67:
        /*004c*/ 	.word	0x00000090


	//   ....[1]....
        /*0050*/ 	.word	0x000003b0


	//----- nvinfo : EIATTR_CRS_STACK_SIZE
	.align		4
.L_68:
        /*0054*/ 	.byte	0x04, 0x1e
        /*0056*/ 	.short	(.L_70 - .L_69)
.L_69:
        /*0058*/ 	.word	0x00000000


	//----- nvinfo : EIATTR_CBANK_PARAM_SIZE
	.align		4
.L_70:
        /*005c*/ 	.byte	0x03, 0x19
        /*005e*/ 	.short	0x0018


	//----- nvinfo : EIATTR_PARAM_CBANK
	.align		4
        /*0060*/ 	.byte	0x04, 0x0a
        /*0062*/ 	.short	(.L_72 - .L_71)
	.align		4
.L_71:
        /*0064*/ 	.word	index@(.nv.constant0._Z28knl_objectSelection_electronP8EventsInP9EventsMidP9EventsOut)
        /*0068*/ 	.short	0x0380
        /*006a*/ 	.short	0x0018


	//----- nvinfo : EIATTR_SW_WAR
	.align		4
.L_72:
        /*006c*/ 	.byte	0x04, 0x36
        /*006e*/ 	.short	(.L_74 - .L_73)
.L_73:
        /*0070*/ 	.word	0x00000008
.L_74:


//--------------------- .nv.info._Z8knl_maskP12MaskEventsInPb --------------------------
	.section	.nv.info._Z8knl_maskP12MaskEventsInPb,"",@"SHT_CUDA_INFO"
	.sectionflags	@""
	.align	4


	//----- nvinfo : EIATTR_CUDA_API_VERSION
	.align		4
        /*0000*/ 	.byte	0x04, 0x37
        /*0002*/ 	.short	(.L_76 - .L_75)
.L_75:
        /*0004*/ 	.word	0x00000082


	//----- nvinfo : EIATTR_KPARAM_INFO
	.align		4
.L_76:
        /*0008*/ 	.byte	0x04, 0x17
        /*000a*/ 	.short	(.L_78 - .L_77)
.L_77:
        /*000c*/ 	.word	0x00000000
        /*0010*/ 	.short	0x0001
        /*0012*/ 	.short	0x0008
        /*0014*/ 	.byte	0x00, 0xf5, 0x21, 0x00


	//----- nvinfo : EIATTR_KPARAM_INFO
	.align		4
.L_78:
        /*0018*/ 	.byte	0x04, 0x17
        /*001a*/ 	.short	(.L_80 - .L_79)
.L_79:
        /*001c*/ 	.word	0x00000000
        /*0020*/ 	.short	0x0000
        /*0022*/ 	.short	0x0000
        /*0024*/ 	.byte	0x00, 0xf5, 0x21, 0x00


	//----- nvinfo : EIATTR_SPARSE_MMA_MASK
	.align		4
.L_80:
        /*0028*/ 	.byte	0x03, 0x50
        /*002a*/ 	.short	0x0000


	//----- nvinfo : EIATTR_MAXREG_COUNT
	.align		4
        /*002c*/ 	.byte	0x03, 0x1b
        /*002e*/ 	.short	0x00ff


	//----- nvinfo : EIATTR_MERCURY_ISA_VERSION
	.align		4
        /*0030*/ 	.byte	0x03, 0x5f
        /*0032*/ 	.short	0x0101


	//----- nvinfo : EIATTR_VRC_CTA_INIT_COUNT
	.align		4
        /*0034*/ 	.byte	0x02, 0x4a
	.zero		1
	.zero		1


	//----- nvinfo : EIATTR_EXIT_INSTR_OFFSETS
	.align		4
        /*0038*/ 	.byte	0x04, 0x1c
        /*003a*/ 	.short	(.L_82 - .L_81)


	//   ....[0]....
.L_81:
        /*003c*/ 	.word	0x00000090


	//   ....[1]....
        /*0040*/ 	.word	0x000002a0


	//----- nvinfo : EIATTR_CRS_STACK_SIZE
	.align		4
.L_82:
        /*0044*/ 	.byte	0x04, 0x1e
        /*0046*/ 	.short	(.L_84 - .L_83)
.L_83:
        /*0048*/ 	.word	0x00000000


	//----- nvinfo : EIATTR_CBANK_PARAM_SIZE
	.align		4
.L_84:
        /*004c*/ 	.byte	0x03, 0x19
        /*004e*/ 	.short	0x0010


	//----- nvinfo : EIATTR_PARAM_CBANK
	.align		4
        /*0050*/ 	.byte	0x04, 0x0a
        /*0052*/ 	.short	(.L_86 - .L_85)
	.align		4
.L_85:
        /*0054*/ 	.word	index@(.nv.constant0._Z8knl_maskP12MaskEventsInPb)
        /*0058*/ 	.short	0x0380
        /*005a*/ 	.short	0x0010


	//----- nvinfo : EIATTR_SW_WAR
	.align		4
.L_86:
        /*005c*/ 	.byte	0x04, 0x36
        /*005e*/ 	.short	(.L_88 - .L_87)
.L_87:
        /*0060*/ 	.word	0x00000008
.L_88:


//--------------------- .nv.callgraph             --------------------------
	.section	.nv.callgraph,"",@"SHT_CUDA_CALLGRAPH"
	.align	4
	.sectionentsize	8
	.align		4
        /*0000*/ 	.word	0x00000000
	.align		4
        /*0004*/ 	.word	0xffffffff
	.align		4
        /*0008*/ 	.word	0x00000000
	.align		4
        /*000c*/ 	.word	0xfffffffe
	.align		4
        /*0010*/ 	.word	0x00000000
	.align		4
        /*0014*/ 	.word	0xfffffffd
	.align		4
        /*0018*/ 	.word	0x00000000
	.align		4
        /*001c*/ 	.word	0xfffffffc


//--------------------- .nv.constant4             --------------------------
	.section	.nv.constant4,"a",@progbits
	.align	8
	.align		8
.nv.constant4:
        /*0000*/ 	.dword	__cudart_i2opi_f


//--------------------- .text._Z18knl_eventSelectionP8EventsInP9EventsMidP9EventsOut --------------------------
	.section	.text._Z18knl_eventSelectionP8EventsInP9EventsMidP9EventsOut,"ax",@progbits
	.align	128
        .global         _Z18knl_eventSelectionP8EventsInP9EventsMidP9EventsOut
        .type           _Z18knl_eventSelectionP8EventsInP9EventsMidP9EventsOut,@function
        .size           _Z18knl_eventSelectionP8EventsInP9EventsMidP9EventsOut,(.L_x_100 - _Z18knl_eventSelectionP8EventsInP9EventsMidP9EventsOut)
        .other          _Z18knl_eventSelectionP8EventsInP9EventsMidP9EventsOut,@"STO_CUDA_ENTRY STV_DEFAULT"
_Z18knl_eventSelectionP8EventsInP9EventsMidP9EventsOut:
.text._Z18knl_eventSelectionP8EventsInP9EventsMidP9EventsOut:
[----:B------:R-:W-:Y:S08]  /*0000*/  LDC R1, c[0x0][0x37c] ;  /* 0x0000df00ff017b82 */ /* 0x000ff00000000800 */
[----:B------:R-:W0:Y:S01]  /*0010*/  LDC.64 R8, c[0x0][0x380] ;  /* 0x0000e000ff087b82 */ /* 0x000e220000000a00 */
[----:B------:R-:W0:Y:S02]  /*0020*/  LDCU.64 UR6, c[0x0][0x358] ;  /* 0x00006b00ff0677ac */ /* 0x000e240008000a00 */
[----:B0-----:R-:W2:Y:S01]  /*0030*/  LDG.E R3, desc[UR6][R8.64] ;  /* 0x0000000608037981 */ /* 0x001ea2000c1e1900 */
[----:B------:R-:W0:Y:S01]  /*0040*/  LDCU UR4, c[0x0][0x360] ;  /* 0x00006c00ff0477ac */ /* 0x000e220008000800 */
[----:B------:R-:W0:Y:S01]  /*0050*/  S2R R4, SR_CTAID.X ;  /* 0x0000000000047919 */ /* 0x000e220000002500 */
[----:B------:R-:W0:Y:S02]  /*0060*/  S2R R5, SR_TID.X ;  /* 0x0000000000057919 */ /* 0x000e240000002100 */
[----:B0-----:R-:W-:-:S05]  /*0070*/  IMAD R4, R4, UR4, R5 ;  /* 0x0000000404047c24 */ /* 0x001fca000f8e0205 */
[----:B--2---:R-:W-:-:S13]  /*0080*/  ISETP.GE.AND P0, PT, R4, R3, PT ;  /* 0x000000030400720c */ /* 0x004fda0003f06270 */
[----:B------:R-:W-:Y:S05]  /*0090*/  @P0 EXIT ;  /* 0x000000000000094d */ /* 0x000fea0003800000 */
[----:B------:R-:W0:Y:S02]  /*00a0*/  LDC.64 R2, c[0x0][0x390] ;  /* 0x0000e400ff027b82 */ /* 0x000e240000000a00 */
[----:B0-----:R-:W2:Y:S06]  /*00b0*/  LDG.E.64 R10, desc[UR6][R2.64] ;  /* 0x00000006020a7981 */ /* 0x001eac000c1e1b00 */
[----:B------:R-:W0:Y:S01]  /*00c0*/  LDC.64 R6, c[0x0][0x388] ;  /* 0x0000e200ff067b82 */ /* 0x000e220000000a00 */
[----:B------:R-:W-:Y:S01]  /*00d0*/  IMAD.MOV.U32 R15, RZ, RZ, -0x1 ;  /* 0xffffffffff0f7424 */ /* 0x000fe200078e00ff */
[----:B0-----:R0:W5:Y:S01]  /*00e0*/  LDG.E R5, desc[UR6][R6.64] ;  /* 0x0000000606057981 */ /* 0x001162000c1e1900 */
[----:B--2---:R-:W-:-:S05]  /*00f0*/  IMAD.WIDE R10, R4, 0x4, R10 ;  /* 0x00000004040a7825 */ /* 0x004fca00078e020a */
[----:B------:R0:W-:Y:S04]  /*0100*/  STG.E desc[UR6][R10.64], R15 ;  /* 0x0000000f0a007986 */ /* 0x0001e8000c101906 */
[----:B------:R-:W2:Y:S02]  /*0110*/  LDG.E.64 R12, desc[UR6][R8.64+0x8] ;  /* 0x00000806080c7981 */ /* 0x000ea4000c1e1b00 */
[----:B--2---:R-:W-:-:S06]  /*0120*/  IMAD.WIDE R12, R4, 0x4, R12 ;  /* 0x00000004040c7825 */ /* 0x004fcc00078e020c */
[----:B------:R-:W2:Y:S01]  /*0130*/  LDG.E R12, desc[UR6][R12.64] ;  /* 0x000000060c0c7981 */ /* 0x000ea2000c1e1900 */
[----:B------:R-:W-:Y:S04]  /*0140*/  BSSY.RECONVERGENT B1, `(.L_x_0) ;  /* 0x0000570000017945 */ /* 0x000fe80003800200 */
[----:B------:R-:W-:Y:S01]  /*0150*/  BSSY.RELIABLE B0, `(.L_x_1) ;  /* 0x00002b4000007945 */ /* 0x000fe20003800100 */
[----:B--2---:R-:W-:-:S13]  /*0160*/  ISETP.NE.AND P0, PT, R12, 0x1, PT ;  /* 0x000000010c00780c */ /* 0x004fda0003f05270 */
[----:B0-----:R-:W-:Y:S05]  /*0170*/  @P0 BRA `(.L_x_2) ;  /* 0x0000002800c40947 */ /* 0x001fea0003800000 */
[----:B------:R-:W2:Y:S02]  /*0180*/  LDG.E.64 R10, desc[UR6][R2.64+0x8] ;  /* 0x00000806020a7981 */ /* 0x000ea4000c1e1b00 */
[----:B--2---:R-:W-:-:S06]  /*0190*/  IMAD.WIDE R10, R4, 0x4, R10 ;  /* 0x00000004040a7825 */ /* 0x004fcc00078e020a */
[----:B------:R-:W2:Y:S02]  /*01a0*/  LDG.E R10, desc[UR6][R10.64] ;  /* 0x000000060a0a7981 */ /* 0x000ea4000c1e1900 */
[----:B--2---:R-:W-:-:S13]  /*01b0*/  ISETP.GE.AND P0, PT, R10, 0x2, PT ;  /* 0x000000020a00780c */ /* 0x004fda0003f06270 */
[----:B------:R-:W-:Y:S05]  /*01c0*/  @!P0 BRA `(.L_x_2) ;  /* 0x0000002800b08947 */ /* 0x000fea0003800000 */
[----:B------:R-:W2:Y:S02]  /*01d0*/  LDG.E.64 R10, desc[UR6][R2.64+0x10] ;  /* 0x00001006020a7981 */ /* 0x000ea4000c1e1b00 */
[----:B--2---:R-:W-:-:S06]  /*01e0*/  IMAD.WIDE R10, R4, 0x4, R10 ;  /* 0x00000004040a7825 */ /* 0x004fcc00078e020a */
[----:B------:R-:W2:Y:S02]  /*01f0*/  LDG.E R10, desc[UR6][R10.64] ;  /* 0x000000060a0a7981 */ /* 0x000ea4000c1e1900 */
[----:B--2---:R-:W-:-:S13]  /*0200*/  ISETP.NE.AND P0, PT, R10, RZ, PT ;  /* 0x000000ff0a00720c */ /* 0x004fda0003f05270 */
[----:B------:R-:W-:Y:S05]  /*0210*/  @!P0 BREAK.RELIABLE B0 ;  /* 0x0000000000008942 */ /* 0x000fea0003800100 */
[----:B------:R-:W-:Y:S05]  /*0220*/  @P0 BRA `(.L_x_2) ;  /* 0x0000002800980947 */ /* 0x000fea0003800000 */
[----:B------:R-:W2:Y:S04]  /*0230*/  LDG.E.64 R10, desc[UR6][R8.64+0xa8] ;  /* 0x0000a806080a7981 */ /* 0x000ea8000c1e1b00 */
[----:B------:R-:W3:Y:S01]  /*0240*/  LDG.E.64 R6, desc[UR6][R6.64+0x8] ;  /* 0x0000080606067981 */ /* 0x000ee2000c1e1b00 */
[----:B-----5:R-:W-:-:S03]  /*0250*/  IMAD R17, R4, R5, RZ ;  /* 0x0000000504117224 */ /* 0x020fc600078e02ff */
[----:B------:R-:W4:Y:S01]  /*0260*/  LDG.E.64 R20, desc[UR6][R8.64+0x28] ;  /* 0x0000280608147981 */ /* 0x000f22000c1e1b00 */
[----:B--2---:R-:W-:-:S04]  /*0270*/  IMAD.WIDE R18, R4, 0x4, R10 ;  /* 0x0000000404127825 */ /* 0x004fc800078e020a */
[----:B---3--:R-:W-:Y:S02]  /*0280*/  IMAD.WIDE R16, R17, 0x4, R6 ;  /* 0x0000000411107825 */ /* 0x008fe400078e0206 */
[----:B------:R-:W2:Y:S04]  /*0290*/  LDG.E R19, desc[UR6][R18.64] ;  /* 0x0000000612137981 */ /* 0x000ea8000c1e1900 */
[----:B------:R-:W2:Y:S04]  /*02a0*/  LDG.E R14, desc[UR6][R16.64] ;  /* 0x00000006100e7981 */ /* 0x000ea8000c1e1900 */
[----:B------:R-:W3:Y:S01]  /*02b0*/  LDG.E R0, desc[UR6][R16.64+0x4] ;  /* 0x0000040610007981 */ /* 0x000ee2000c1e1900 */
[----:B--2---:R-:W-:-:S04]  /*02c0*/  IMAD.IADD R14, R14, 0x1, R19 ;  /* 0x000000010e0e7824 */ /* 0x004fc800078e0213 */
[----:B----4-:R-:W-:-:S06]  /*02d0*/  IMAD.WIDE R10, R14, 0x4, R20 ;  /* 0x000000040e0a7825 */ /* 0x010fcc00078e0214 */
[----:B------:R-:W2:Y:S01]  /*02e0*/  LDG.E R10, desc[UR6][R10.64] ;  /* 0x000000060a0a7981 */ /* 0x000ea2000c1e1900 */
[----:B---3--:R-:W-:Y:S02]  /*02f0*/  IADD3 R13, PT, PT, R19, R0, RZ ;  /* 0x00000000130d7210 */ /* 0x008fe40007ffe0ff */
[----:B--2---:R-:W-:-:S13]  /*0300*/  FSETP.GEU.AND P0, PT, R10, 32, PT ;  /* 0x420000000a00780b */ /* 0x004fda0003f0e000 */
[----:B------:R-:W-:Y:S05]  /*0310*/  @!P0 EXIT ;  /* 0x000000000000894d */ /* 0x000fea0003800000 */
[----:B------:R-:W-:-:S05]  /*0320*/  IMAD.WIDE R20, R13, 0x4, R20 ;  /* 0x000000040d147825 */ /* 0x000fca00078e0214 */
[----:B------:R-:W2:Y:S02]  /*0330*/  LDG.E R11, desc[UR6][R20.64] ;  /* 0x00000006140b7981 */ /* 0x000ea4000c1e1900 */
[----:B--2---:R-:W-:-:S13]  /*0340*/  FSETP.GEU.AND P0, PT, R11, 20, PT ;  /* 0x41a000000b00780b */ /* 0x004fda0003f0e000 */
[----:B------:R-:W-:Y:S05]  /*0350*/  @!P0 EXIT ;  /* 0x000000000000894d */ /* 0x000fea0003800000 */
[----:B------:R-:W2:Y:S02]  /*0360*/  LDG.E.64 R6, desc[UR6][R8.64+0x58] ;  /* 0x0000580608067981 */ /* 0x000ea4000c1e1b00 */
[----:B--2---:R-:W-:-:S04]  /*0370*/  IMAD.WIDE R16, R14, 0x4, R6 ;  /* 0x000000040e107825 */ /* 0x004fc800078e0206 */
[----:B------:R-:W-:Y:S02]  /*0380*/  IMAD.WIDE R6, R13, 0x4, R6 ;  /* 0x000000040d067825 */ /* 0x000fe400078e0206 */
[----:B------:R-:W2:Y:S04]  /*0390*/  LDG.E R16, desc[UR6][R16.64] ;  /* 0x0000000610107981 */ /* 0x000ea8000c1e1900 */
[----:B------:R-:W2:Y:S02]  /*03a0*/  LDG.E R7, desc[UR6][R6.64] ;  /* 0x0000000606077981 */ /* 0x000ea4000c1e1900 */
[----:B--2---:R-:W-:-:S05]  /*03b0*/  IMAD R0, R16, R7, RZ ;  /* 0x0000000710007224 */ /* 0x004fca00078e02ff */
[----:B------:R-:W-:-:S13]  /*03c0*/  ISETP.GT.AND P0, PT, R0, RZ, PT ;  /* 0x000000ff0000720c */ /* 0x000fda0003f04270 */
[----:B------:R-:W-:Y:S05]  /*03d0*/  @P0 EXIT ;  /* 0x000000000000094d */ /* 0x000fea0003800000 */
[----:B------:R-:W2:Y:S04]  /*03e0*/  LDG.E.64 R18, desc[UR6][R8.64+0x38] ;  /* 0x0000380608127981 */ /* 0x000ea8000c1e1b00 */
[----:B------:R-:W3:Y:S04]  /*03f0*/  LDG.E.64 R22, desc[UR6][R8.64+0x40] ;  /* 0x0000400608167981 */ /* 0x000ee8000c1e1b00 */
[----:B------:R-:W4:Y:S01]  /*0400*/  LDG.E.64 R6, desc[UR6][R8.64+0x30] ;  /* 0x0000300608067981 */ /* 0x000f22000c1e1b00 */
[----:B--2---:R-:W-:-:S05]  /*0410*/  IMAD.WIDE R20, R14, 0x4, R18 ;  /* 0x000000040e147825 */ /* 0x004fca00078e0212 */
[----:B------:R-:W2:Y:S01]  /*0420*/  LDG.E R12, desc[UR6][R20.64] ;  /* 0x00000006140c7981 */ /* 0x000ea2000c1e1900 */
[----:B------:R-:W-:-:S04]  /*0430*/  IMAD.WIDE R26, R13, 0x4, R18 ;  /* 0x000000040d1a7825 */ /* 0x000fc800078e0212 */
[----:B---3--:R-:W-:-:S04]  /*0440*/  IMAD.WIDE R18, R14, 0x4, R22 ;  /* 0x000000040e127825 */ /* 0x008fc800078e0216 */
[--C-:B----4-:R-:W-:Y:S01]  /*0450*/  IMAD.WIDE R16, R14, 0x4, R6.reuse ;  /* 0x000000040e107825 */ /* 0x110fe200078e0206 */
[----:B------:R0:W5:Y:S03]  /*0460*/  LDG.E R8, desc[UR6][R18.64] ;  /* 0x0000000612087981 */ /* 0x000166000c1e1900 */
[C---:B------:R-:W-:Y:S01]  /*0470*/  IMAD.WIDE R24, R13.reuse, 0x4, R6 ;  /* 0x000000040d187825 */ /* 0x040fe200078e0206 */
[----:B------:R0:W5:Y:S03]  /*0480*/  LDG.E R5, desc[UR6][R16.64] ;  /* 0x0000000610057981 */ /* 0x000166000c1e1900 */
[----:B------:R-:W-:Y:S01]  /*0490*/  IMAD.WIDE R22, R13, 0x4, R22 ;  /* 0x000000040d167825 */ /* 0x000fe200078e0216 */
[----:B------:R0:W5:Y:S04]  /*04a0*/  LDG.E R6, desc[UR6][R24.64] ;  /* 0x0000000618067981 */ /* 0x000168000c1e1900 */
[----:B------:R0:W5:Y:S04]  /*04b0*/  LDG.E R7, desc[UR6][R26.64] ;  /* 0x000000061a077981 */ /* 0x000168000c1e1900 */
[----:B------:R0:W5:Y:S01]  /*04c0*/  LDG.E R9, desc[UR6][R22.64] ;  /* 0x0000000616097981 */ /* 0x000162000c1e1900 */
[----:B------:R-:W-:Y:S01]  /*04d0*/  BSSY.RECONVERGENT B2, `(.L_x_3) ;  /* 0x000006b000027945 */ /* 0x000fe20003800200 */
[----:B--2---:R-:W-:-:S06]  /*04e0*/  FMUL R0, R12, 0.63661974668502807617 ;  /* 0x3f22f9830c007820 */ /* 0x004fcc0000400000 */
[----:B------:R-:W1:Y:S01]  /*04f0*/  F2I.NTZ R0, R0 ;  /* 0x0000000000007305 */ /* 0x000e620000203100 */
[----:B------:R-:W-:Y:S02]  /*0500*/  FSETP.GE.AND P0, PT, |R12|, 105615, PT ;  /* 0x47ce47800c00780b */ /* 0x000fe40003f06200 */
[----:B-1----:R-:W-:-:S05]  /*0510*/  I2FP.F32.S32 R15, R0 ;  /* 0x00000000000f7245 */ /* 0x002fca0000201400 */
[----:B------:R-:W-:-:S04]  /*0520*/  FFMA R20, R15, -1.5707962512969970703, R12 ;  /* 0xbfc90fda0f147823 */ /* 0x000fc8000000000c */
[----:B------:R-:W-:-:S04]  /*0530*/  FFMA R20, R15, -7.5497894158615963534e-08, R20 ;  /* 0xb3a221680f147823 */ /* 0x000fc80000000014 */
[----:B------:R-:W-:Y:S01]  /*0540*/  FFMA R20, R15, -5.3903029534742383927e-15, R20 ;  /* 0xa7c234c50f147823 */ /* 0x000fe20000000014 */
[----:B------:R-:W-:Y:S01]  /*0550*/  P2R R15, PR, RZ, 0x1 ;  /* 0x00000001ff0f7803 */ /* 0x000fe20000000000 */
[----:B------:R-:W-:Y:S02]  /*0560*/  IMAD.MOV.U32 R30, RZ, RZ, R0 ;  /* 0x000000ffff1e7224 */ /* 0x000fe400078e0000 */
[----:B------:R-:W-:Y:S01]  /*0570*/  IMAD.MOV.U32 R15, RZ, RZ, R20 ;  /* 0x000000ffff0f7224 */ /* 0x000fe200078e0014 */
[----:B0-----:R-:W-:Y:S06]  /*0580*/  @!P0 BRA `(.L_x_4) ;  /* 0x00000004007c8947 */ /* 0x001fec0003800000 */
[----:B------:R-:W-:-:S13]  /*0590*/  FSETP.NEU.AND P0, PT, |R12|, +INF , PT ;  /* 0x7f8000000c00780b */ /* 0x000fda0003f0d200 */
[----:B------:R-:W-:Y:S01]  /*05a0*/  @!P0 FMUL R15, RZ, R12 ;  /* 0x0000000cff0f8220 */ /* 0x000fe20000400000 */
[----:B------:R-:W-:Y:S01]  /*05b0*/  @!P0 MOV R0, RZ ;  /* 0x000000ff00008202 */ /* 0x000fe20000000f00 */
[----:B------:R-:W-:Y:S06]  /*05c0*/  @!P0 BRA `(.L_x_4) ;  /* 0x00000004006c8947 */ /* 0x000fec0003800000 */
[----:B------:R-:W-:Y:S02]  /*05d0*/  IMAD.SHL.U32 R0, R12, 0x100, RZ ;  /* 0x000001000c007824 */ /* 0x000fe400078e00ff */
[----:B------:R-:W-:Y:S02]  /*05e0*/  HFMA2 R17, -RZ, RZ, 0, 0 ;  /* 0x00000000ff117431 */ /* 0x000fe400000001ff */
[----:B------:R-:W-:Y:S01]  /*05f0*/  IMAD.MOV.U32 R21, RZ, RZ, RZ ;  /* 0x000000ffff157224 */ /* 0x000fe200078e00ff */
[----:B------:R-:W0:Y:S01]  /*0600*/  LDCU.64 UR8, c[0x4][URZ] ;  /* 0x01000000ff0877ac */ /* 0x000e220008000a00 */
[----:B------:R-:W-:Y:S01]  /*0610*/  LOP3.LUT R15, R0, 0x80000000, RZ, 0xfc, !PT ;  /* 0x80000000000f7812 */ /* 0x000fe200078efcff */
[----:B------:R-:W-:Y:S01]  /*0620*/  UMOV UR5, URZ ;  /* 0x000000ff00057c82 */ /* 0x000fe20008000000 */
[----:B------:R-:W-:-:S05]  /*0630*/  UMOV UR4, URZ ;  /* 0x000000ff00047c82 */ /* 0x000fca0008000000 */
.L_x_5:
[----:B0-----:R-:W-:Y:S02]  /*0640*/  IMAD.U32 R28, RZ, RZ, UR8 ;  /* 0x00000008ff1c7e24 */ /* 0x001fe4000f8e00ff */
[----:B------:R-:W-:-:S05]  /*0650*/  IMAD.U32 R29, RZ, RZ, UR9 ;  /* 0x00000009ff1d7e24 */ /* 0x000fca000f8e00ff */
[----:B------:R-:W2:Y:S01]  /*0660*/  LDG.E.CONSTANT R22, desc[UR6][R28.64] ;  /* 0x000000061c167981 */ /* 0x000ea2000c1e9900 */
[----:B------:R-:W-:Y:S01]  /*0670*/  UIADD3 UR4, UPT, UPT, UR4, 0x1, URZ ;  /* 0x0000000104047890 */ /* 0x000fe2000fffe0ff */
[C---:B------:R-:W-:Y:S01]  /*0680*/  ISETP.EQ.AND P0, PT, R17.reuse, RZ, PT ;  /* 0x000000ff1100720c */ /* 0x040fe20003f02270 */
[----:B------:R-:W-:Y:S01]  /*0690*/  UIADD3 UR8, UP1, UPT, UR8, 0x4, URZ ;  /* 0x0000000408087890 */ /* 0x000fe2000ff3e0ff */
[C---:B------:R-:W-:Y:S01]  /*06a0*/  ISETP.EQ.AND P1, PT, R17.reuse, 0x4, PT ;  /* 0x000000041100780c */ /* 0x040fe20003f22270 */
[----:B------:R-:W-:Y:S01]  /*06b0*/  UISETP.NE.AND UP0, UPT, UR4, 0x6, UPT ;  /* 0x000000060400788c */ /* 0x000fe2000bf05270 */
[C---:B------:R-:W-:Y:S01]  /*06c0*/  ISETP.EQ.AND P3, PT, R17.reuse, 0xc, PT ;  /* 0x0000000c1100780c */ /* 0x040fe20003f62270 */
[----:B------:R-:W-:Y:S01]  /*06d0*/  UIADD3.X UR9, UPT, UPT, URZ, UR9, URZ, UP1, !UPT ;  /* 0x00000009ff097290 */ /* 0x000fe20008ffe4ff */
[C---:B------:R-:W-:Y:S02]  /*06e0*/  ISETP.EQ.AND P4, PT, R17.reuse, 0x10, PT ;  /* 0x000000101100780c */ /* 0x040fe40003f82270 */
[----:B------:R-:W-:Y:S01]  /*06f0*/  ISETP.EQ.AND P5, PT, R17, 0x14, PT ;  /* 0x000000141100780c */ /* 0x000fe20003fa2270 */
[----:B--2---:R-:W-:-:S03]  /*0700*/  IMAD.WIDE.U32 R22, R22, R15, RZ ;  /* 0x0000000f16167225 */ /* 0x004fc600078e00ff */
[----:B------:R-:W-:-:S04]  /*0710*/  IADD3 R0, P2, PT, R22, R21, RZ ;  /* 0x0000001516007210 */ /* 0x000fc80007f5e0ff */
[----:B------:R-:W-:Y:S01]  /*0720*/  IADD3.X R21, PT, PT, R23, UR5, RZ, P2, !PT ;  /* 0x0000000517157c10 */ /* 0x000fe200097fe4ff */
[--C-:B------:R-:W-:Y:S01]  /*0730*/  @P1 IMAD.MOV.U32 R27, RZ, RZ, R0.reuse ;  /* 0x000000ffff1b1224 */ /* 0x100fe200078e0000 */
[C---:B------:R-:W-:Y:S01]  /*0740*/  ISETP.EQ.AND P2, PT, R17.reuse, 0x8, PT ;  /* 0x000000081100780c */ /* 0x040fe20003f42270 */
[--C-:B------:R-:W-:Y:S01]  /*0750*/  @P4 IMAD.MOV.U32 R24, RZ, RZ, R0.reuse ;  /* 0x000000ffff184224 */ /* 0x100fe200078e0000 */
[-C--:B------:R-:W-:Y:S01]  /*0760*/  @P0 MOV R16, R0.reuse ;  /* 0x0000000000100202 */ /* 0x080fe20000000f00 */
[----:B------:R-:W-:Y:S01]  /*0770*/  @P5 IMAD.MOV.U32 R19, RZ, RZ, R0 ;  /* 0x000000ffff135224 */ /* 0x000fe200078e0000 */
[----:B------:R-:W-:Y:S02]  /*0780*/  @P3 MOV R25, R0 ;  /* 0x0000000000193202 */ /* 0x000fe40000000f00 */
[----:B------:R-:W-:-:S07]  /*0790*/  IADD3 R17, PT, PT, R17, 0x4, RZ ;  /* 0x0000000411117810 */ /* 0x000fce0007ffe0ff */
[----:B------:R-:W-:Y:S01]  /*07a0*/  @P2 IMAD.MOV.U32 R26, RZ, RZ, R0 ;  /* 0x000000ffff1a2224 */ /* 0x000fe200078e0000 */
[----:B------:R-:W-:Y:S06]  /*07b0*/  BRA.U UP0, `(.L_x_5) ;  /* 0xfffffffd00a07547 */ /* 0x000fec000b83ffff */
[----:B------:R-:W-:Y:S01]  /*07c0*/  SHF.R.U32.HI R0, RZ, 0x17, R12 ;  /* 0x00000017ff007819 */ /* 0x000fe2000001160c */
[----:B------:R-:W-:Y:S03]  /*07d0*/  BSSY.RECONVERGENT B3, `(.L_x_6) ;  /* 0x0000028000037945 */ /* 0x000fe60003800200 */
[C---:B------:R-:W-:Y:S02]  /*07e0*/  LOP3.LUT R15, R0.reuse, 0xe0, RZ, 0xc0, !PT ;  /* 0x000000e0000f7812 */ /* 0x040fe400078ec0ff */
[----:B------:R-:W-:-:S03]  /*07f0*/  LOP3.LUT P6, RZ, R0, 0x1f, RZ, 0xc0, !PT ;  /* 0x0000001f00ff7812 */ /* 0x000fc600078cc0ff */
[----:B------:R-:W-:-:S05]  /*0800*/  VIADD R15, R15, 0xffffff80 ;  /* 0xffffff800f0f7836 */ /* 0x000fca0000000000 */
[----:B------:R-:W-:-:S05]  /*0810*/  SHF.R.U32.HI R15, RZ, 0x5, R15 ;  /* 0x00000005ff0f7819 */ /* 0x000fca000001160f */
[----:B------:R-:W-:-:S05]  /*0820*/  IMAD.U32 R22, R15, -0x4, RZ ;  /* 0xfffffffc0f167824 */ /* 0x000fca00078e00ff */
[C---:B------:R-:W-:Y:S02]  /*0830*/  ISETP.EQ.AND P3, PT, R22.reuse, -0x18, PT ;  /* 0xffffffe81600780c */ /* 0x040fe40003f62270 */
[C---:B------:R-:W-:Y:S02]  /*0840*/  ISETP.EQ.AND P4, PT, R22.reuse, -0x14, PT ;  /* 0xffffffec1600780c */ /* 0x040fe40003f82270 */
[C---:B------:R-:W-:Y:S02]  /*0850*/  ISETP.EQ.AND P0, PT, R22.reuse, -0x10, PT ;  /* 0xfffffff01600780c */ /* 0x040fe40003f02270 */
[C---:B------:R-:W-:Y:S02]  /*0860*/  ISETP.EQ.AND P1, PT, R22.reuse, -0xc, PT ;  /* 0xfffffff41600780c */ /* 0x040fe40003f22270 */
[C---:B------:R-:W-:Y:S02]  /*0870*/  ISETP.EQ.AND P2, PT, R22.reuse, -0x8, PT ;  /* 0xfffffff81600780c */ /* 0x040fe40003f42270 */
[----:B------:R-:W-:-:S03]  /*0880*/  ISETP.EQ.AND P5, PT, R22, 0x4, PT ;  /* 0x000000041600780c */ /* 0x000fc60003fa2270 */
[----:B------:R-:W-:Y:S02]  /*0890*/  @P3 MOV R15, R16 ;  /* 0x00000010000f3202 */ /* 0x000fe40000000f00 */
[----:B------:R-:W-:Y:S01]  /*08a0*/  @P4 IMAD.MOV.U32 R17, RZ, RZ, R16 ;  /* 0x000000ffff114224 */ /* 0x000fe200078e0010 */
[C---:B------:R-:W-:Y:S01]  /*08b0*/  ISETP.EQ.AND P3, PT, R22.reuse, -0x4, PT ;  /* 0xfffffffc1600780c */ /* 0x040fe20003f62270 */
[----:B------:R-:W-:Y:S01]  /*08c0*/  @P4 IMAD.MOV.U32 R15, RZ, RZ, R27 ;  /* 0x000000ffff0f4224 */ /* 0x000fe200078e001b */
[----:B------:R-:W-:Y:S01]  /*08d0*/  ISETP.EQ.AND P4, PT, R22, RZ, PT ;  /* 0x000000ff1600720c */ /* 0x000fe20003f82270 */
[--C-:B------:R-:W-:Y:S01]  /*08e0*/  @P0 IMAD.MOV.U32 R15, RZ, RZ, R26.reuse ;  /* 0x000000ffff0f0224 */ /* 0x100fe200078e001a */
[----:B------:R-:W-:Y:S01]  /*08f0*/  @P0 MOV R17, R27 ;  /* 0x0000001b00110202 */ /* 0x000fe20000000f00 */
[----:B------:R-:W-:Y:S01]  /*0900*/  @P1 IMAD.MOV.U32 R17, RZ, RZ, R26 ;  /* 0x000000ffff111224 */ /* 0x000fe200078e001a */
[----:B------:R-:W-:Y:S01]  /*0910*/  @P1 MOV R15, R25 ;  /* 0x00000019000f1202 */ /* 0x000fe20000000f00 */
[----:B------:R-:W-:-:S02]  /*0920*/  @P2 IMAD.MOV.U32 R17, RZ, RZ, R25 ;  /* 0x000000ffff112224 */ /* 0x000fc400078e0019 */
[----:B------:R-:W-:-:S04]  /*0930*/  @P2 IMAD.MOV.U32 R15, RZ, RZ, R24 ;  /* 0x000000ffff0f2224 */ /* 0x000fc800078e0018 */
[----:B------:R-:W-:Y:S01]  /*0940*/  @P3 MOV R17, R24 ;  /* 0x0000001800113202 */ /* 0x000fe20000000f00 */
[--C-:B------:R-:W-:Y:S01]  /*0950*/  @P3 IMAD.MOV.U32 R15, RZ, RZ, R19.reuse ;  /* 0x000000ffff0f3224 */ /* 0x100fe200078e0013 */
[----:B------:R-:W-:Y:S01]  /*0960*/  @P4 MOV R15, R21 ;  /* 0x00000015000f4202 */ /* 0x000fe20000000f00 */
[----:B------:R-:W-:Y:S02]  /*0970*/  @P4 IMAD.MOV.U32 R17, RZ, RZ, R19 ;  /* 0x000000ffff114224 */ /* 0x000fe400078e0013 */
[----:B------:R-:W-:Y:S01]  /*0980*/  @P5 IMAD.MOV.U32 R17, RZ, RZ, R21 ;  /* 0x000000ffff115224 */ /* 0x000fe200078e0015 */
[----:B------:R-:W-:Y:S06]  /*0990*/  @!P6 BRA `(.L_x_7) ;  /* 0x00000000002ce947 */ /* 0x000fec0003800000 */
[----:B------:R-:W-:Y:S01]  /*09a0*/  @P0 IMAD.MOV.U32 R18, RZ, RZ, R16 ;  /* 0x000000ffff120224 */ /* 0x000fe200078e0010 */
[----:B------:R-:W-:Y:S02]  /*09b0*/  ISETP.EQ.AND P0, PT, R22, 0x8, PT ;  /* 0x000000081600780c */ /* 0x000fe40003f02270 */
[----:B------:R-:W-:Y:S01]  /*09c0*/  @P1 MOV R18, R27 ;  /* 0x0000001b00121202 */ /* 0x000fe20000000f00 */
[----:B------:R-:W-:Y:S01]  /*09d0*/  @P2 IMAD.MOV.U32 R18, RZ, RZ, R26 ;  /* 0x000000ffff122224 */ /* 0x000fe200078e001a */
[----:B------:R-:W-:Y:S01]  /*09e0*/  LOP3.LUT R0, R0, 0x1f, RZ, 0xc0, !PT ;  /* 0x0000001f00007812 */ /* 0x000fe200078ec0ff */
[----:B------:R-:W-:Y:S01]  /*09f0*/  @P3 IMAD.MOV.U32 R18, RZ, RZ, R25 ;  /* 0x000000ffff123224 */ /* 0x000fe200078e0019 */
[----:B------:R-:W-:Y:S01]  /*0a00*/  @P4 MOV R18, R24 ;  /* 0x0000001800124202 */ /* 0x000fe20000000f00 */
[----:B------:R-:W-:Y:S01]  /*0a10*/  @P5 IMAD.MOV.U32 R18, RZ, RZ, R19 ;  /* 0x000000ffff125224 */ /* 0x000fe200078e0013 */
[----:B------:R-:W-:-:S05]  /*0a20*/  SHF.L.W.U32.HI R15, R17, R0, R15 ;  /* 0x00000000110f7219 */ /* 0x000fca0000010e0f */
[----:B------:R-:W-:-:S05]  /*0a30*/  @P0 IMAD.MOV.U32 R18, RZ, RZ, R21 ;  /* 0x000000ffff120224 */ /* 0x000fca00078e0015 */
[----:B------:R-:W-:-:S07]  /*0a40*/  SHF.L.W.U32.HI R17, R18, R0, R17 ;  /* 0x0000000012117219 */ /* 0x000fce0000010e11 */
.L_x_7:
[----:B------:R-:W-:Y:S05]  /*0a50*/  BSYNC.RECONVERGENT B3 ;  /* 0x0000000000037941 */ /* 0x000fea0003800200 */
.L_x_6:
[C---:B------:R-:W-:Y:S01]  /*0a60*/  SHF.L.W.U32.HI R21, R17.reuse, 0x2, R15 ;  /* 0x0000000211157819 */ /* 0x040fe20000010e0f */
[----:B------:R-:W-:Y:S01]  /*0a70*/  UMOV UR4, 0x54442d19 ;  /* 0x54442d1900047882 */ /* 0x000fe20000000000 */
[----:B------:R-:W-:Y:S01]  /*0a80*/  SHF.L.U32 R17, R17, 0x2, RZ ;  /* 0x0000000211117819 */ /* 0x000fe200000006ff */
[----:B------:R-:W-:Y:S01]  /*0a90*/  UMOV UR5, 0x3bf921fb ;  /* 0x3bf921fb00057882 */ /* 0x000fe20000000000 */
[----:B------:R-:W-:Y:S02]  /*0aa0*/  SHF.R.S32.HI R0, RZ, 0x1f, R21 ;  /* 0x0000001fff007819 */ /* 0x000fe40000011415 */
[----:B------:R-:W-:Y:S02]  /*0ab0*/  ISETP.GE.AND P0, PT, R12, RZ, PT ;  /* 0x000000ff0c00720c */ /* 0x000fe40003f06270 */
[C---:B------:R-:W-:Y:S02]  /*0ac0*/  LOP3.LUT R22, R0.reuse, R17, RZ, 0x3c, !PT ;  /* 0x0000001100167212 */ /* 0x040fe400078e3cff */
[----:B------:R-:W-:-:S02]  /*0ad0*/  LOP3.LUT R23, R0, R21, RZ, 0x3c, !PT ;  /* 0x0000001500177212 */ /* 0x000fc400078e3cff */
[----:B------:R-:W-:Y:S02]  /*0ae0*/  SHF.R.U32.HI R0, RZ, 0x1e, R15 ;  /* 0x0000001eff007819 */ /* 0x000fe4000001160f */
[C---:B------:R-:W-:Y:S02]  /*0af0*/  LOP3.LUT R15, R21.reuse, R12, RZ, 0x3c, !PT ;  /* 0x0000000c150f7212 */ /* 0x040fe400078e3cff */
[----:B------:R-:W0:Y:S01]  /*0b00*/  I2F.F64.S64 R22, R22 ;  /* 0x0000001600167312 */ /* 0x000e220000301c00 */
[----:B------:R-:W-:Y:S02]  /*0b10*/  LEA.HI R0, R21, R0, RZ, 0x1 ;  /* 0x0000000015007211 */ /* 0x000fe400078f08ff */
[----:B------:R-:W-:-:S03]  /*0b20*/  ISETP.GE.AND P1, PT, R15, RZ, PT ;  /* 0x000000ff0f00720c */ /* 0x000fc60003f26270 */
[----:B------:R-:W-:-:S04]  /*0b30*/  IMAD.MOV R15, RZ, RZ, -R0 ;  /* 0x000000ffff0f7224 */ /* 0x000fc800078e0a00 */
[----:B------:R-:W-:Y:S01]  /*0b40*/  @!P0 IMAD.MOV.U32 R0, RZ, RZ, R15 ;  /* 0x000000ffff008224 */ /* 0x000fe200078e000f */
[----:B0-----:R-:W-:-:S10]  /*0b50*/  DMUL R28, R22, UR4 ;  /* 0x00000004161c7c28 */ /* 0x001fd40008000000 */
[----:B------:R-:W0:Y:S02]  /*0b60*/  F2F.F32.F64 R28, R28 ;  /* 0x0000001c001c7310 */ /* 0x000e240000301000 */
[----:B0-----:R-:W-:-:S07]  /*0b70*/  FSEL R15, -R28, R28, !P1 ;  /* 0x0000001c1c0f7208 */ /* 0x001fce0004800100 */
.L_x_4:
[----:B------:R-:W-:Y:S05]  /*0b80*/  BSYNC.RECONVERGENT B2 ;  /* 0x0000000000027941 */ /* 0x000fea0003800200 */
.L_x_3:
[----:B------:R-:W-:Y:S01]  /*0b90*/  LOP3.LUT R18, R0, 0x1, RZ, 0xc0, !PT ;  /* 0x0000000100127812 */ /* 0x000fe200078ec0ff */
[----:B------:R-:W-:Y:S01]  /*0ba0*/  FMUL R21, R15, R15 ;  /* 0x0000000f0f157220 */ /* 0x000fe20000400000 */
[----:B------:R-:W-:Y:S01]  /*0bb0*/  MOV R17, 0x37cbac00 ;  /* 0x37cbac0000117802 */ /* 0x000fe20000000f00 */
[----:B------:R-:W-:Y:S01]  /*0bc0*/  IMAD.MOV.U32 R28, RZ, RZ, 0x3c0885e4 ;  /* 0x3c0885e4ff1c7424 */ /* 0x000fe200078e00ff */
[----:B------:R-:W-:Y:S01]  /*0bd0*/  ISETP.NE.U32.AND P0, PT, R18, 0x1, PT ;  /* 0x000000011200780c */ /* 0x000fe20003f05070 */
[----:B------:R-:W-:Y:S02]  /*0be0*/  HFMA2 R18, -RZ, RZ, 1.541015625, -0.052001953125 ;  /* 0x3e2aaaa8ff127431 */ /* 0x000fe400000001ff */
[----:B------:R-:W-:Y:S02]  /*0bf0*/  VIADD R0, R0, 0x1 ;  /* 0x0000000100007836 */ /* 0x000fe40000000000 */
[----:B------:R-:W-:Y:S01]  /*0c00*/  FFMA R22, R21, R17, -0.0013887860113754868507 ;  /* 0xbab607ed15167423 */ /* 0x000fe20000000011 */
[----:B------:R-:W-:Y:S01]  /*0c10*/  FSEL R32, R28, 0.041666727513074874878, !P0 ;  /* 0x3d2aaabb1c207808 */ /* 0x000fe20004000000 */
[----:B------:R-:W-:Y:S01]  /*0c20*/  BSSY.RECONVERGENT B2, `(.L_x_8) ;  /* 0x000006c000027945 */ /* 0x000fe20003800200 */
[----:B------:R-:W-:-:S02]  /*0c30*/  FSETP.GE.AND P2, PT, |R12|, 105615, PT ;  /* 0x47ce47800c00780b */ /* 0x000fc40003f46200 */
[----:B------:R-:W-:Y:S02]  /*0c40*/  FSEL R22, R22, -0.00019574658654164522886, P0 ;  /* 0xb94d415316167808 */ /* 0x000fe40000000000 */
[----:B------:R-:W-:Y:S02]  /*0c50*/  LOP3.LUT P1, RZ, R0, 0x2, RZ, 0xc0, !PT ;  /* 0x0000000200ff7812 */ /* 0x000fe4000782c0ff */
[----:B------:R-:W-:Y:S01]  /*0c60*/  FSEL R0, R15, 1, !P0 ;  /* 0x3f8000000f007808 */ /* 0x000fe20004000000 */
[----:B------:R-:W-:Y:S01]  /*0c70*/  FFMA R22, R21, R22, R32 ;  /* 0x0000001615167223 */ /* 0x000fe20000000020 */
[----:B------:R-:W-:-:S03]  /*0c80*/  FSEL R23, -R18, -0.4999999701976776123, !P0 ;  /* 0xbeffffff12177808 */ /* 0x000fc60004000100 */
[C---:B------:R-:W-:Y:S02]  /*0c90*/  FFMA R15, R21.reuse, R0, RZ ;  /* 0x00000000150f7223 */ /* 0x040fe400000000ff */
[----:B------:R-:W-:-:S04]  /*0ca0*/  FFMA R22, R21, R22, R23 ;  /* 0x0000001615167223 */ /* 0x000fc80000000017 */
[----:B------:R-:W-:-:S04]  /*0cb0*/  FFMA R15, R15, R22, R0 ;  /* 0x000000160f0f7223 */ /* 0x000fc80000000000 */
[----:B------:R-:W-:-:S04]  /*0cc0*/  @P1 FADD R15, RZ, -R15 ;  /* 0x8000000fff0f1221 */ /* 0x000fc80000000000 */
[----:B------:R-:W-:Y:S01]  /*0cd0*/  FMUL R15, R10, R15 ;  /* 0x0000000f0a0f7220 */ /* 0x000fe20000400000 */
[----:B------:R-:W-:Y:S06]  /*0ce0*/  @!P2 BRA `(.L_x_9) ;  /* 0x00000004007ca947 */ /* 0x000fec0003800000 */
[----:B------:R-:W-:-:S13]  /*0cf0*/  FSETP.NEU.AND P0, PT, |R12|, +INF , PT ;  /* 0x7f8000000c00780b */ /* 0x000fda0003f0d200 */
[----:B------:R-:W-:Y:S01]  /*0d00*/  @!P0 FMUL R20, RZ, R12 ;  /* 0x0000000cff148220 */ /* 0x000fe20000400000 */
[----:B------:R-:W-:Y:S01]  /*0d10*/  @!P0 IMAD.MOV.U32 R30, RZ, RZ, RZ ;  /* 0x000000ffff1e8224 */ /* 0x000fe200078e00ff */
[----:B------:R-:W-:Y:S06]  /*0d20*/  @!P0 BRA `(.L_x_9) ;  /* 0x00000004006c8947 */ /* 0x000fec0003800000 */
[----:B------:R-:W-:Y:S01]  /*0d30*/  IMAD.SHL.U32 R0, R12, 0x100, RZ ;  /* 0x000001000c007824 */ /* 0x000fe200078e00ff */
[----:B------:R-:W-:Y:S01]  /*0d40*/  MOV R29, RZ ;  /* 0x000000ff001d7202 */ /* 0x000fe20000000f00 */
[----:B------:R-:W-:Y:S01]  /*0d50*/  IMAD.MOV.U32 R30, RZ, RZ, RZ ;  /* 0x000000ffff1e7224 */ /* 0x000fe200078e00ff */
[----:B------:R-:W0:Y:S02]  /*0d60*/  LDCU.64 UR8, c[0x4][URZ] ;  /* 0x01000000ff0877ac */ /* 0x000e240008000a00 */
[----:B------:R-:W-:Y:S01]  /*0d70*/  LOP3.LUT R31, R0, 0x80000000, RZ, 0xfc, !PT ;  /* 0x80000000001f7812 */ /* 0x000fe200078efcff */
[----:B------:R-:W-:Y:S01]  /*0d80*/  UMOV UR5, URZ ;  /* 0x000000ff00057c82 */ /* 0x000fe20008000000 */
[----:B------:R-:W-:-:S05]  /*0d90*/  UMOV UR4, URZ ;  /* 0x000000ff00047c82 */ /* 0x000fca0008000000 */
.L_x_10:
[----:B0-----:R-:W-:Y:S01]  /*0da0*/  IMAD.U32 R20, RZ, RZ, UR8 ;  /* 0x00000008ff147e24 */ /* 0x001fe2000f8e00ff */
[----:B------:R-:W-:-:S05]  /*0db0*/  MOV R21, UR9 ;  /* 0x0000000900157c02 */ /* 0x000fca0008000f00 */
        /* <DEDUP_REMOVED lines=9> */
[----:B------:R-:W-:-:S02]  /*0e50*/  ISETP.EQ.AND P4, PT, R30, 0x10, PT ;  /* 0x000000101e00780c */ /* 0x000fc40003f82270 */
[C---:B------:R-:W-:Y:S01]  /*0e60*/  ISETP.EQ.AND P5, PT, R30.reuse, 0x14, PT ;  /* 0x000000141e00780c */ /* 0x040fe20003fa2270 */
[----:B------:R-:W-:Y:S02]  /*0e70*/  VIADD R30, R30, 0x4 ;  /* 0x000000041e1e7836 */ /* 0x000fe40000000000 */
[----:B--2---:R-:W-:-:S03]  /*0e80*/  IMAD.WIDE.U32 R22, R20, R31, RZ ;  /* 0x0000001f14167225 */ /* 0x004fc600078e00ff */
[----:B------:R-:W-:-:S04]  /*0e90*/  IADD3 R0, P6, PT, R22, R29, RZ ;  /* 0x0000001d16007210 */ /* 0x000fc80007fde0ff */
[----:B------:R-:W-:Y:S01]  /*0ea0*/  IADD3.X R29, PT, PT, R23, UR5, RZ, P6, !PT ;  /* 0x00000005171d7c10 */ /* 0x000fe2000b7fe4ff */
[--C-:B------:R-:W-:Y:S01]  /*0eb0*/  @P0 IMAD.MOV.U32 R16, RZ, RZ, R0.reuse ;  /* 0x000000ffff100224 */ /* 0x100fe200078e0000 */
[-C--:B------:R-:W-:Y:S01]  /*0ec0*/  @P2 MOV R26, R0.reuse ;  /* 0x00000000001a2202 */ /* 0x080fe20000000f00 */
[--C-:B------:R-:W-:Y:S01]  /*0ed0*/  @P1 IMAD.MOV.U32 R27, RZ, RZ, R0.reuse ;  /* 0x000000ffff1b1224 */ /* 0x100fe200078e0000 */
[----:B------:R-:W-:Y:S01]  /*0ee0*/  @P5 MOV R19, R0 ;  /* 0x0000000000135202 */ /* 0x000fe20000000f00 */
[--C-:B------:R-:W-:Y:S02]  /*0ef0*/  @P3 IMAD.MOV.U32 R25, RZ, RZ, R0.reuse ;  /* 0x000000ffff193224 */ /* 0x100fe400078e0000 */
[----:B------:R-:W-:Y:S01]  /*0f00*/  @P4 IMAD.MOV.U32 R24, RZ, RZ, R0 ;  /* 0x000000ffff184224 */ /* 0x000fe200078e0000 */
[----:B------:R-:W-:Y:S06]  /*0f10*/  BRA.U UP0, `(.L_x_10) ;  /* 0xfffffffd00a07547 */ /* 0x000fec000b83ffff */
[----:B------:R-:W-:Y:S01]  /*0f20*/  SHF.R.U32.HI R22, RZ, 0x17, R12 ;  /* 0x00000017ff167819 */ /* 0x000fe2000001160c */
[----:B------:R-:W-:Y:S03]  /*0f30*/  BSSY.RECONVERGENT B3, `(.L_x_11) ;  /* 0x0000028000037945 */ /* 0x000fe60003800200 */
[C---:B------:R-:W-:Y:S02]  /*0f40*/  LOP3.LUT R0, R22.reuse, 0xe0, RZ, 0xc0, !PT ;  /* 0x000000e016007812 */ /* 0x040fe400078ec0ff */
[----:B------:R-:W-:-:S03]  /*0f50*/  LOP3.LUT P6, RZ, R22, 0x1f, RZ, 0xc0, !PT ;  /* 0x0000001f16ff7812 */ /* 0x000fc600078cc0ff */
[----:B------:R-:W-:-:S05]  /*0f60*/  VIADD R0, R0, 0xffffff80 ;  /* 0xffffff8000007836 */ /* 0x000fca0000000000 */
[----:B------:R-:W-:-:S04]  /*0f70*/  SHF.R.U32.HI R0, RZ, 0x5, R0 ;  /* 0x00000005ff007819 */ /* 0x000fc80000011600 */
[----:B------:R-:W-:-:S04]  /*0f80*/  LEA R23, -R0, RZ, 0x2 ;  /* 0x000000ff00177211 */ /* 0x000fc800078e11ff */
[C---:B------:R-:W-:Y:S02]  /*0f90*/  ISETP.EQ.AND P3, PT, R23.reuse, -0x18, PT ;  /* 0xffffffe81700780c */ /* 0x040fe40003f62270 */
[C---:B------:R-:W-:Y:S02]  /*0fa0*/  ISETP.EQ.AND P4, PT, R23.reuse, -0x14, PT ;  /* 0xffffffec1700780c */ /* 0x040fe40003f82270 */
[C---:B------:R-:W-:Y:S02]  /*0fb0*/  ISETP.EQ.AND P2, PT, R23.reuse, -0x10, PT ;  /* 0xfffffff01700780c */ /* 0x040fe40003f42270 */
[C---:B------:R-:W-:Y:S02]  /*0fc0*/  ISETP.EQ.AND P1, PT, R23.reuse, -0xc, PT ;  /* 0xfffffff41700780c */ /* 0x040fe40003f22270 */
[C---:B------:R-:W-:Y:S02]  /*0fd0*/  ISETP.EQ.AND P0, PT, R23.reuse, -0x8, PT ;  /* 0xfffffff81700780c */ /* 0x040fe40003f02270 */
[----:B------:R-:W-:-:S03]  /*0fe0*/  ISETP.EQ.AND P5, PT, R23, 0x4, PT ;  /* 0x000000041700780c */ /* 0x000fc60003fa2270 */
[--C-:B------:R-:W-:Y:S01]  /*0ff0*/  @P3 IMAD.MOV.U32 R0, RZ, RZ, R16.reuse ;  /* 0x000000ffff003224 */ /* 0x100fe200078e0010 */
[C---:B------:R-:W-:Y:S01]  /*1000*/  ISETP.EQ.AND P3, PT, R23.reuse, -0x4, PT ;  /* 0xfffffffc1700780c */ /* 0x040fe20003f62270 */
[----:B------:R-:W-:Y:S01]  /*1010*/  @P4 IMAD.MOV.U32 R20, RZ, RZ, R16 ;  /* 0x000000ffff144224 */ /* 0x000fe200078e0010 */
[----:B------:R-:W-:Y:S01]  /*1020*/  @P4 MOV R0, R27 ;  /* 0x0000001b00004202 */ /* 0x000fe20000000f00 */
[----:B------:R-:W-:Y:S01]  /*1030*/  @P2 IMAD.MOV.U32 R20, RZ, RZ, R27 ;  /* 0x000000ffff142224 */ /* 0x000fe200078e001b */
[----:B------:R-:W-:Y:S01]  /*1040*/  ISETP.EQ.AND P4, PT, R23, RZ, PT ;  /* 0x000000ff1700720c */ /* 0x000fe20003f82270 */
[----:B------:R-:W-:Y:S01]  /*1050*/  @P2 IMAD.MOV.U32 R0, RZ, RZ, R26 ;  /* 0x000000ffff002224 */ /* 0x000fe200078e001a */
[----:B------:R-:W-:Y:S01]  /*1060*/  @P1 MOV R20, R26 ;  /* 0x0000001a00141202 */ /* 0x000fe20000000f00 */
[--C-:B------:R-:W-:Y:S01]  /*1070*/  @P1 IMAD.MOV.U32 R0, RZ, RZ, R25.reuse ;  /* 0x000000ffff001224 */ /* 0x100fe200078e0019 */
[----:B------:R-:W-:Y:S01]  /*1080*/  @P0 MOV R0, R24 ;  /* 0x0000001800000202 */ /* 0x000fe20000000f00 */
[----:B------:R-:W-:-:S04]  /*1090*/  @P0 IMAD.MOV.U32 R20, RZ, RZ, R25 ;  /* 0x000000ffff140224 */ /* 0x000fc800078e0019 */
[----:B------:R-:W-:Y:S02]  /*10a0*/  @P3 IMAD.MOV.U32 R20, RZ, RZ, R24 ;  /* 0x000000ffff143224 */ /* 0x000fe400078e0018 */
[----:B------:R-:W-:Y:S02]  /*10b0*/  @P3 IMAD.MOV.U32 R0, RZ, RZ, R19 ;  /* 0x000000ffff003224 */ /* 0x000fe400078e0013 */
[----:B------:R-:W-:Y:S01]  /*10c0*/  @P4 MOV R20, R19 ;  /* 0x0000001300144202 */ /* 0x000fe20000000f00 */
[--C-:B------:R-:W-:Y:S02]  /*10d0*/  @P4 IMAD.MOV.U32 R0, RZ, RZ, R29.reuse ;  /* 0x000000ffff004224 */ /* 0x100fe400078e001d */
[----:B------:R-:W-:Y:S01]  /*10e0*/  @P5 IMAD.MOV.U32 R20, RZ, RZ, R29 ;  /* 0x000000ffff145224 */ /* 0x000fe200078e001d */
[----:B------:R-:W-:Y:S06]  /*10f0*/  @!P6 BRA `(.L_x_12) ;  /* 0x00000000002ce947 */ /* 0x000fec0003800000 */
[----:B------:R-:W-:Y:S01]  /*1100*/  @P2 MOV R21, R16 ;  /* 0x0000001000152202 */ /* 0x000fe20000000f00 */
[----:B------:R-:W-:Y:S02]  /*1110*/  @P1 IMAD.MOV.U32 R21, RZ, RZ, R27 ;  /* 0x000000ffff151224 */ /* 0x000fe400078e001b */
[----:B------:R-:W-:Y:S01]  /*1120*/  @P0 IMAD.MOV.U32 R21, RZ, RZ, R26 ;  /* 0x000000ffff150224 */ /* 0x000fe200078e001a */
[----:B------:R-:W-:Y:S02]  /*1130*/  ISETP.EQ.AND P0, PT, R23, 0x8, PT ;  /* 0x000000081700780c */ /* 0x000fe40003f02270 */
[----:B------:R-:W-:Y:S01]  /*1140*/  @P3 MOV R21, R25 ;  /* 0x0000001900153202 */ /* 0x000fe20000000f00 */
[----:B------:R-:W-:Y:S01]  /*1150*/  @P4 IMAD.MOV.U32 R21, RZ, RZ, R24 ;  /* 0x000000ffff154224 */ /* 0x000fe200078e0018 */
[----:B------:R-:W-:Y:S01]  /*1160*/  LOP3.LUT R23, R22, 0x1f, RZ, 0xc0, !PT ;  /* 0x0000001f16177812 */ /* 0x000fe200078ec0ff */
[----:B------:R-:W-:-:S03]  /*1170*/  @P5 IMAD.MOV.U32 R21, RZ, RZ, R19 ;  /* 0x000000ffff155224 */ /* 0x000fc600078e0013 */
[----:B------:R-:W-:-:S05]  /*1180*/  SHF.L.W.U32.HI R0, R20, R23, R0 ;  /* 0x0000001714007219 */ /* 0x000fca0000010e00 */
[----:B------:R-:W-:-:S04]  /*1190*/  @P0 MOV R21, R29 ;  /* 0x0000001d00150202 */ /* 0x000fc80000000f00 */
[----:B------:R-:W-:-:S07]  /*11a0*/  SHF.L.W.U32.HI R20, R21, R23, R20 ;  /* 0x0000001715147219 */ /* 0x000fce0000010e14 */
.L_x_12:
[----:B------:R-:W-:Y:S05]  /*11b0*/  BSYNC.RECONVERGENT B3 ;  /* 0x0000000000037941 */ /* 0x000fea0003800200 */
.L_x_11:
[C-C-:B------:R-:W-:Y:S01]  /*11c0*/  SHF.L.W.U32.HI R29, R20.reuse, 0x2, R0.reuse ;  /* 0x00000002141d7819 */ /* 0x140fe20000010e00 */
[----:B------:R-:W-:Y:S01]  /*11d0*/  IMAD.SHL.U32 R20, R20, 0x4, RZ ;  /* 0x0000000414147824 */ /* 0x000fe200078e00ff */
[----:B------:R-:W-:Y:S01]  /*11e0*/  UMOV UR4, 0x54442d19 ;  /* 0x54442d1900047882 */ /* 0x000fe20000000000 */
[----:B------:R-:W-:Y:S01]  /*11f0*/  UMOV UR5, 0x3bf921fb ;  /* 0x3bf921fb00057882 */ /* 0x000fe20000000000 */
[----:B------:R-:W-:Y:S02]  /*1200*/  SHF.R.S32.HI R21, RZ, 0x1f, R29 ;  /* 0x0000001fff157819 */ /* 0x000fe4000001141d */
[----:B------:R-:W-:Y:S02]  /*1210*/  SHF.R.U32.HI R0, RZ, 0x1e, R0 ;  /* 0x0000001eff007819 */ /* 0x000fe40000011600 */
[C---:B------:R-:W-:Y:S02]  /*1220*/  LOP3.LUT R20, R21.reuse, R20, RZ, 0x3c, !PT ;  /* 0x0000001415147212 */ /* 0x040fe400078e3cff */
[----:B------:R-:W-:-:S02]  /*1230*/  LOP3.LUT R21, R21, R29, RZ, 0x3c, !PT ;  /* 0x0000001d15157212 */ /* 0x000fc400078e3cff */
[----:B------:R-:W-:Y:S02]  /*1240*/  ISETP.GE.AND P1, PT, R12, RZ, PT ;  /* 0x000000ff0c00720c */ /* 0x000fe40003f26270 */
[C---:B------:R-:W-:Y:S02]  /*1250*/  LEA.HI R30, R29.reuse, R0, RZ, 0x1 ;  /* 0x000000001d1e7211 */ /* 0x040fe400078f08ff */
[----:B------:R-:W0:Y:S01]  /*1260*/  I2F.F64.S64 R20, R20 ;  /* 0x0000001400147312 */ /* 0x000e220000301c00 */
[----:B------:R-:W-:Y:S02]  /*1270*/  LOP3.LUT R31, R29, R12, RZ, 0x3c, !PT ;  /* 0x0000000c1d1f7212 */ /* 0x000fe400078e3cff */
[----:B------:R-:W-:Y:S02]  /*1280*/  IMAD.MOV R0, RZ, RZ, -R30 ;  /* 0x000000ffff007224 */ /* 0x000fe400078e0a1e */
[----:B------:R-:W-:-:S04]  /*1290*/  ISETP.GE.AND P0, PT, R31, RZ, PT ;  /* 0x000000ff1f00720c */ /* 0x000fc80003f06270 */
[----:B------:R-:W-:Y:S01]  /*12a0*/  @!P1 MOV R30, R0 ;  /* 0x00000000001e9202 */ /* 0x000fe20000000f00 */
[----:B0-----:R-:W-:-:S10]  /*12b0*/  DMUL R22, R20, UR4 ;  /* 0x0000000414167c28 */ /* 0x001fd40008000000 */
[----:B------:R-:W0:Y:S02]  /*12c0*/  F2F.F32.F64 R22, R22 ;  /* 0x0000001600167310 */ /* 0x000e240000301000 */
[----:B0-----:R-:W-:-:S07]  /*12d0*/  FSEL R20, -R22, R22, !P0 ;  /* 0x0000001616147208 */ /* 0x001fce0004000100 */
.L_x_9:
[----:B------:R-:W-:Y:S05]  /*12e0*/  BSYNC.RECONVERGENT B2 ;  /* 0x0000000000027941 */ /* 0x000fea0003800200 */
.L_x_8:
[----:B-----5:R-:W-:Y:S01]  /*12f0*/  FMUL R0, |R5|, 1.4426950216293334961 ;  /* 0x3fb8aa3b05007820 */ /* 0x020fe20000400200 */
[----:B------:R-:W-:Y:S02]  /*1300*/  IMAD.MOV.U32 R34, RZ, RZ, 0x42fc0000 ;  /* 0x42fc0000ff227424 */ /* 0x000fe400078e00ff */
[----:B------:R-:W-:Y:S02]  /*1310*/  HFMA2 R33, -RZ, RZ, 1.291015625, -0.052581787109375 ;  /* 0x3d2aaabbff217431 */ /* 0x000fe400000001ff */
[C---:B------:R-:W-:Y:S01]  /*1320*/  FMUL R37, R7.reuse, 0.63661974668502807617 ;  /* 0x3f22f98307257820 */ /* 0x040fe20000400000 */
[----:B------:R0:W1:Y:S01]  /*1330*/  FRND.TRUNC R21, R0 ;  /* 0x0000000000157307 */ /* 0x000062000020d000 */
[----:B------:R-:W-:Y:S01]  /*1340*/  LOP3.LUT P1, RZ, R30, 0x2, RZ, 0xc0, !PT ;  /* 0x000000021eff7812 */ /* 0x000fe2000782c0ff */
[----:B------:R-:W-:Y:S01]  /*1350*/  BSSY.RECONVERGENT B2, `(.L_x_13) ;  /* 0x000008f000027945 */ /* 0x000fe20003800200 */
[----:B------:R-:W-:-:S05]  /*1360*/  FSETP.GE.AND P2, PT, |R7|, 105615, PT ;  /* 0x47ce47800700780b */ /* 0x000fca0003f46200 */
[----:B------:R-:W2:Y:S01]  /*1370*/  F2I.NTZ R37, R37 ;  /* 0x0000002500257305 */ /* 0x000ea20000203100 */
[----:B0-----:R-:W-:-:S04]  /*1380*/  FMUL R0, R20, R20 ;  /* 0x0000001414007220 */ /* 0x001fc80000400000 */
[----:B------:R-:W-:Y:S01]  /*1390*/  FFMA R23, R0, R17, -0.0013887860113754868507 ;  /* 0xbab607ed00177423 */ /* 0x000fe20000000011 */
[----:B-1----:R-:W-:Y:S02]  /*13a0*/  FSETP.GT.AND P0, PT, |R21|, 126, PT ;  /* 0x42fc00001500780b */ /* 0x002fe40003f04200 */
[----:B------:R-:W-:-:S04]  /*13b0*/  LOP3.LUT R22, R34, 0x80000000, R21, 0xb8, !PT ;  /* 0x8000000022167812 */ /* 0x000fc800078eb815 */
[----:B------:R-:W-:Y:S02]  /*13c0*/  FSEL R22, R22, R21, P0 ;  /* 0x0000001516167208 */ /* 0x000fe40000000000 */
[----:B--2---:R-:W-:-:S03]  /*13d0*/  I2FP.F32.S32 R36, R37 ;  /* 0x0000002500247245 */ /* 0x004fc60000201400 */
[----:B------:R-:W-:-:S04]  /*13e0*/  FFMA R21, R22, -0.69314718246459960938, |R5| ;  /* 0xbf31721816157823 */ /* 0x000fc80000000405 */
[C---:B------:R-:W-:Y:S01]  /*13f0*/  FFMA R21, R22.reuse, 1.9046542121259335545e-09, R21 ;  /* 0x3102e30816157823 */ /* 0x040fe20000000015 */
[----:B------:R-:W-:-:S03]  /*1400*/  FADD R22, R22, 12583037 ;  /* 0x4b40007d16167421 */ /* 0x000fc60000000000 */
[----:B------:R-:W-:Y:S01]  /*1410*/  FMUL R29, R21, 1.4426950216293334961 ;  /* 0x3fb8aa3b151d7820 */ /* 0x000fe20000400000 */
[----:B------:R-:W-:Y:S01]  /*1420*/  IMAD.SHL.U32 R21, R22, 0x800000, RZ ;  /* 0x0080000016157824 */ /* 0x000fe200078e00ff */
[----:B------:R-:W-:Y:S02]  /*1430*/  LOP3.LUT R22, R30, 0x1, RZ, 0xc0, !PT ;  /* 0x000000011e167812 */ /* 0x000fe400078ec0ff */
[----:B------:R0:W1:Y:S02]  /*1440*/  MUFU.EX2 R32, R29 ;  /* 0x0000001d00207308 */ /* 0x0000640000000800 */
[----:B------:R-:W-:Y:S01]  /*1450*/  ISETP.NE.U32.AND P0, PT, R22, 0x1, PT ;  /* 0x000000011600780c */ /* 0x000fe20003f05070 */
[----:B------:R-:W-:-:S03]  /*1460*/  FMUL R22, R5, R5 ;  /* 0x0000000505167220 */ /* 0x000fc60000400000 */
[----:B------:R-:W-:Y:S02]  /*1470*/  FSEL R23, R23, -0.00019574658654164522886, !P0 ;  /* 0xb94d415317177808 */ /* 0x000fe40004000000 */
[----:B0-----:R-:W-:-:S05]  /*1480*/  FSEL R29, R33, 0.0083327032625675201416, !P0 ;  /* 0x3c0885e4211d7808 */ /* 0x001fca0004000000 */
[----:B------:R-:W-:Y:S01]  /*1490*/  FFMA R23, R0, R23, R29 ;  /* 0x0000001700177223 */ /* 0x000fe2000000001d */
[----:B------:R-:W-:Y:S02]  /*14a0*/  IMAD.MOV.U32 R29, RZ, RZ, 0x363d0ada ;  /* 0x363d0adaff1d7424 */ /* 0x000fe400078e00ff */
[----:B-1----:R-:W-:Y:S01]  /*14b0*/  FMUL R21, R21, R32 ;  /* 0x0000002015157220 */ /* 0x002fe20000400000 */
[----:B------:R-:W-:-:S03]  /*14c0*/  IMAD.MOV.U32 R32, RZ, RZ, 0x3effffff ;  /* 0x3effffffff207424 */ /* 0x000fc600078e00ff */
[----:B------:R-:W0:Y:S02]  /*14d0*/  MUFU.RCP R35, R21 ;  /* 0x0000001500237308 */ /* 0x000e240000001000 */
[----:B------:R-:W-:-:S05]  /*14e0*/  FSEL R31, -R32, -0.16666662693023681641, !P0 ;  /* 0xbe2aaaa8201f7808 */ /* 0x000fca0004000100 */
[----:B------:R-:W-:Y:S01]  /*14f0*/  FFMA R31, R0, R23, R31 ;  /* 0x00000017001f7223 */ /* 0x000fe2000000001f */
[----:B------:R-:W-:Y:S02]  /*1500*/  FSEL R23, R20, 1, P0 ;  /* 0x3f80000014177808 */ /* 0x000fe40000000000 */
[----:B------:R-:W-:-:S03]  /*1510*/  FSETP.GE.AND P0, PT, |R5|, 1, PT ;  /* 0x3f8000000500780b */ /* 0x000fc60003f06200 */
[----:B------:R-:W-:Y:S01]  /*1520*/  FFMA R0, R0, R23, RZ ;  /* 0x0000001700007223 */ /* 0x000fe200000000ff */
[----:B0-----:R-:W-:Y:S01]  /*1530*/  FMUL.FTZ R30, R35, -0.125 ;  /* 0xbe000000231e7820 */ /* 0x001fe20000410000 */
[----:B------:R-:W-:Y:S02]  /*1540*/  FFMA R35, R22, R29, 0.00019836159481201320887 ;  /* 0x394fff4916237423 */ /* 0x000fe4000000001d */
[----:B------:R-:W-:Y:S01]  /*1550*/  FFMA R23, R0, R31, R23 ;  /* 0x0000001f00177223 */ /* 0x000fe20000000017 */
[----:B------:R-:W-:Y:S01]  /*1560*/  FFMA R30, R21, 2, R30 ;  /* 0x40000000151e7823 */ /* 0x000fe2000000001e */
[----:B------:R-:W-:Y:S01]  /*1570*/  FFMA R35, R22, R35, 0.0083333496004343032837 ;  /* 0x3c08889a16237423 */ /* 0x000fe20000000023 */
[----:B------:R-:W-:Y:S01]  /*1580*/  FFMA R21, R36, -1.5707962512969970703, R7 ;  /* 0xbfc90fda24157823 */ /* 0x000fe20000000007 */
[----:B------:R-:W-:Y:S02]  /*1590*/  @P1 FADD R23, RZ, -R23 ;  /* 0x80000017ff171221 */ /* 0x000fe40000000000 */
[----:B------:R-:W-:Y:S01]  /*15a0*/  FFMA R35, R22, R35, 0.16666667163372039795 ;  /* 0x3e2aaaab16237423 */ /* 0x000fe20000000023 */
[----:B------:R-:W-:Y:S01]  /*15b0*/  FFMA R21, R36, -7.5497894158615963534e-08, R21 ;  /* 0xb3a2216824157823 */ /* 0x000fe20000000015 */
[----:B------:R-:W-:Y:S01]  /*15c0*/  LOP3.LUT R31, R30, 0x80000000, R5, 0xb8, !PT ;  /* 0x800000001e1f7812 */ /* 0x000fe200078eb805 */
[----:B------:R-:W-:Y:S01]  /*15d0*/  FMUL R30, R10, R23 ;  /* 0x000000170a1e7220 */ /* 0x000fe20000400000 */
[----:B------:R-:W-:Y:S01]  /*15e0*/  FMUL R22, R22, R35 ;  /* 0x0000002316167220 */ /* 0x000fe20000400000 */
[----:B------:R-:W-:Y:S01]  /*15f0*/  FFMA R36, R36, -5.3903029534742383927e-15, R21 ;  /* 0xa7c234c524247823 */ /* 0x000fe20000000015 */
[----:B------:R-:W-:-:S02]  /*1600*/  MOV R35, R37 ;  /* 0x0000002500237202 */ /* 0x000fc40000000f00 */
[----:B------:R-:W-:Y:S01]  /*1610*/  @!P0 FFMA R31, R5, R22, R5 ;  /* 0x00000016051f8223 */ /* 0x000fe20000000005 */
[----:B------:R-:W-:-:S03]  /*1620*/  IMAD.MOV.U32 R0, RZ, RZ, R36 ;  /* 0x000000ffff007224 */ /* 0x000fc600078e0024 */
[----:B------:R-:W-:Y:S01]  /*1630*/  FMUL R31, R10, R31 ;  /* 0x0000001f0a1f7220 */ /* 0x000fe20000400000 */
[----:B------:R-:W-:Y:S06]  /*1640*/  @!P2 BRA `(.L_x_14) ;  /* 0x00000004007ca947 */ /* 0x000fec0003800000 */
[----:B------:R-:W-:-:S13]  /*1650*/  FSETP.NEU.AND P0, PT, |R7|, +INF , PT ;  /* 0x7f8000000700780b */ /* 0x000fda0003f0d200 */
[----:B------:R-:W-:Y:S01]  /*1660*/  @!P0 FMUL R0, RZ, R7 ;  /* 0x00000007ff008220 */ /* 0x000fe20000400000 */
[----:B------:R-:W-:Y:S01]  /*1670*/  @!P0 IMAD.MOV.U32 R37, RZ, RZ, RZ ;  /* 0x000000ffff258224 */ /* 0x000fe200078e00ff */
[----:B------:R-:W-:Y:S06]  /*1680*/  @!P0 BRA `(.L_x_14) ;  /* 0x00000004006c8947 */ /* 0x000fec0003800000 */
[----:B------:R-:W-:Y:S01]  /*1690*/  SHF.L.U32 R0, R7, 0x8, RZ ;  /* 0x0000000807007819 */ /* 0x000fe200000006ff */
[----:B------:R-:W-:Y:S01]  /*16a0*/  IMAD.MOV.U32 R37, RZ, RZ, RZ ;  /* 0x000000ffff257224 */ /* 0x000fe200078e00ff */
[----:B------:R-:W0:Y:S01]  /*16b0*/  LDCU.64 UR8, c[0x4][URZ] ;  /* 0x01000000ff0877ac */ /* 0x000e220008000a00 */
[----:B------:R-:W-:Y:S01]  /*16c0*/  IMAD.MOV.U32 R38, RZ, RZ, RZ ;  /* 0x000000ffff267224 */ /* 0x000fe200078e00ff */
[----:B------:R-:W-:Y:S01]  /*16d0*/  LOP3.LUT R39, R0, 0x80000000, RZ, 0xfc, !PT ;  /* 0x8000000000277812 */ /* 0x000fe200078efcff */
[----:B------:R-:W-:Y:S01]  /*16e0*/  UMOV UR5, URZ ;  /* 0x000000ff00057c82 */ /* 0x000fe20008000000 */
[----:B------:R-:W-:-:S05]  /*16f0*/  UMOV UR4, URZ ;  /* 0x000000ff00047c82 */ /* 0x000fca0008000000 */
.L_x_15:
[----:B0-----:R-:W-:Y:S01]  /*1700*/  MOV R20, UR8 ;  /* 0x0000000800147c02 */ /* 0x001fe20008000f00 */
        /* <DEDUP_REMOVED lines=26> */
[----:B------:R-:W-:Y:S02]  /*18b0*/  LOP3.LUT P6, RZ, R20, 0x1f, RZ, 0xc0, !PT ;  /* 0x0000001f14ff7812 */ /* 0x000fe400078cc0ff */
[----:B------:R-:W-:-:S04]  /*18c0*/  IADD3 R0, PT, PT, R0, -0x80, RZ ;  /* 0xffffff8000007810 */ /* 0x000fc80007ffe0ff */
[----:B------:R-:W-:-:S05]  /*18d0*/  SHF.R.U32.HI R0, RZ, 0x5, R0 ;  /* 0x00000005ff007819 */ /* 0x000fca0000011600 */
[----:B------:R-:W-:-:S05]  /*18e0*/  IMAD.U32 R23, R0, -0x4, RZ ;  /* 0xfffffffc00177824 */ /* 0x000fca00078e00ff */
[C---:B------:R-:W-:Y:S02]  /*18f0*/  ISETP.EQ.AND P3, PT, R23.reuse, -0x18, PT ;  /* 0xffffffe81700780c */ /* 0x040fe40003f62270 */
[C---:B------:R-:W-:Y:S02]  /*1900*/  ISETP.EQ.AND P4, PT, R23.reuse, -0x14, PT ;  /* 0xffffffec1700780c */ /* 0x040fe40003f82270 */
[C---:B------:R-:W-:Y:S02]  /*1910*/  ISETP.EQ.AND P2, PT, R23.reuse, -0x10, PT ;  /* 0xfffffff01700780c */ /* 0x040fe40003f42270 */
[C---:B------:R-:W-:Y:S02]  /*1920*/  ISETP.EQ.AND P1, PT, R23.reuse, -0xc, PT ;  /* 0xfffffff41700780c */ /* 0x040fe40003f22270 */
[C---:B------:R-:W-:Y:S02]  /*1930*/  ISETP.EQ.AND P0, PT, R23.reuse, -0x8, PT ;  /* 0xfffffff81700780c */ /* 0x040fe40003f02270 */
[----:B------:R-:W-:-:S03]  /*1940*/  ISETP.EQ.AND P5, PT, R23, RZ, PT ;  /* 0x000000ff1700720c */ /* 0x000fc60003fa2270 */
[----:B------:R-:W-:Y:S01]  /*1950*/  @P3 IMAD.MOV.U32 R0, RZ, RZ, R16 ;  /* 0x000000ffff003224 */ /* 0x000fe200078e0010 */
[C---:B------:R-:W-:Y:S01]  /*1960*/  ISETP.EQ.AND P3, PT, R23.reuse, -0x4, PT ;  /* 0xfffffffc1700780c */ /* 0x040fe20003f62270 */
[--C-:B------:R-:W-:Y:S01]  /*1970*/  @P4 IMAD.MOV.U32 R0, RZ, RZ, R27.reuse ;  /* 0x000000ffff004224 */ /* 0x100fe200078e001b */
[----:B------:R-:W-:Y:S01]  /*1980*/  @P4 MOV R21, R16 ;  /* 0x0000001000154202 */ /* 0x000fe20000000f00 */
[----:B------:R-:W-:Y:S01]  /*1990*/  @P2 IMAD.MOV.U32 R21, RZ, RZ, R27 ;  /* 0x000000ffff152224 */ /* 0x000fe200078e001b */
[----:B------:R-:W-:Y:S01]  /*19a0*/  ISETP.EQ.AND P4, PT, R23, 0x4, PT ;  /* 0x000000041700780c */ /* 0x000fe20003f82270 */
[----:B------:R-:W-:Y:S01]  /*19b0*/  @P1 IMAD.MOV.U32 R21, RZ, RZ, R26 ;  /* 0x000000ffff151224 */ /* 0x000fe200078e001a */
[----:B------:R-:W-:Y:S01]  /*19c0*/  @P2 MOV R0, R26 ;  /* 0x0000001a00002202 */ /* 0x000fe20000000f00 */
[----:B------:R-:W-:Y:S01]  /*19d0*/  @P1 IMAD.MOV.U32 R0, RZ, RZ, R25 ;  /* 0x000000ffff001224 */ /* 0x000fe200078e0019 */
[----:B------:R-:W-:Y:S01]  /*19e0*/  @P0 MOV R21, R25 ;  /* 0x0000001900150202 */ /* 0x000fe20000000f00 */
[----:B------:R-:W-:-:S04]  /*19f0*/  @P0 IMAD.MOV.U32 R0, RZ, RZ, R24 ;  /* 0x000000ffff000224 */ /* 0x000fc800078e0018 */
[----:B------:R-:W-:Y:S01]  /*1a00*/  @P3 IMAD.MOV.U32 R21, RZ, RZ, R24 ;  /* 0x000000ffff153224 */ /* 0x000fe200078e0018 */
[----:B------:R-:W-:Y:S01]  /*1a10*/  @P3 MOV R0, R19 ;  /* 0x0000001300003202 */ /* 0x000fe20000000f00 */
[----:B------:R-:W-:Y:S02]  /*1a20*/  @P5 IMAD.MOV.U32 R21, RZ, RZ, R19 ;  /* 0x000000ffff155224 */ /* 0x000fe400078e0013 */
[----:B------:R-:W-:Y:S01]  /*1a30*/  @P5 IMAD.MOV.U32 R0, RZ, RZ, R37 ;  /* 0x000000ffff005224 */ /* 0x000fe200078e0025 */
[----:B------:R-:W-:Y:S01]  /*1a40*/  @P4 MOV R21, R37 ;  /* 0x0000002500154202 */ /* 0x000fe20000000f00 */
[----:B------:R-:W-:Y:S06]  /*1a50*/  @!P6 BRA `(.L_x_17) ;  /* 0x00000000002ce947 */ /* 0x000fec0003800000 */
[----:B------:R-:W-:Y:S01]  /*1a60*/  @P2 IMAD.MOV.U32 R22, RZ, RZ, R16 ;  /* 0x000000ffff162224 */ /* 0x000fe200078e0010 */
[----:B------:R-:W-:Y:S01]  /*1a70*/  LOP3.LUT R20, R20, 0x1f, RZ, 0xc0, !PT ;  /* 0x0000001f14147812 */ /* 0x000fe200078ec0ff */
[----:B------:R-:W-:Y:S01]  /*1a80*/  @P1 IMAD.MOV.U32 R22, RZ, RZ, R27 ;  /* 0x000000ffff161224 */ /* 0x000fe200078e001b */
[----:B------:R-:W-:Y:S01]  /*1a90*/  @P0 MOV R22, R26 ;  /* 0x0000001a00160202 */ /* 0x000fe20000000f00 */
[----:B------:R-:W-:Y:S01]  /*1aa0*/  @P3 IMAD.MOV.U32 R22, RZ, RZ, R25 ;  /* 0x000000ffff163224 */ /* 0x000fe200078e0019 */
[----:B------:R-:W-:Y:S01]  /*1ab0*/  ISETP.EQ.AND P0, PT, R23, 0x8, PT ;  /* 0x000000081700780c */ /* 0x000fe20003f02270 */
[----:B------:R-:W-:Y:S01]  /*1ac0*/  @P5 IMAD.MOV.U32 R22, RZ, RZ, R24 ;  /* 0x000000ffff165224 */ /* 0x000fe200078e0018 */
[----:B------:R-:W-:Y:S02]  /*1ad0*/  @P4 MOV R22, R19 ;  /* 0x0000001300164202 */ /* 0x000fe40000000f00 */
[----:B------:R-:W-:-:S09]  /*1ae0*/  SHF.L.W.U32.HI R0, R21, R20, R0 ;  /* 0x0000001415007219 */ /* 0x000fd20000010e00 */
[----:B------:R-:W-:-:S05]  /*1af0*/  @P0 IMAD.MOV.U32 R22, RZ, RZ, R37 ;  /* 0x000000ffff160224 */ /* 0x000fca00078e0025 */
[----:B------:R-:W-:-:S07]  /*1b00*/  SHF.L.W.U32.HI R21, R22, R20, R21 ;  /* 0x0000001416157219 */ /* 0x000fce0000010e15 */
.L_x_17:
[----:B------:R-:W-:Y:S05]  /*1b10*/  BSYNC.RECONVERGENT B3 ;  /* 0x0000000000037941 */ /* 0x000fea0003800200 */
.L_x_16:
[C---:B------:R-:W-:Y:S01]  /*1b20*/  SHF.L.W.U32.HI R37, R21.reuse, 0x2, R0 ;  /* 0x0000000215257819 */ /* 0x040fe20000010e00 */
[----:B------:R-:W-:Y:S01]  /*1b30*/  IMAD.SHL.U32 R21, R21, 0x4, RZ ;  /* 0x0000000415157824 */ /* 0x000fe200078e00ff */
[----:B------:R-:W-:Y:S01]  /*1b40*/  UMOV UR4, 0x54442d19 ;  /* 0x54442d1900047882 */ /* 0x000fe20000000000 */
        /* <DEDUP_REMOVED lines=9> */
[----:B------:R-:W-:Y:S02]  /*1be0*/  ISETP.GE.AND P1, PT, R38, RZ, PT ;  /* 0x000000ff2600720c */ /* 0x000fe40003f26270 */
[----:B------:R-:W-:-:S05]  /*1bf0*/  IADD3 R0, PT, PT, -R37, RZ, RZ ;  /* 0x000000ff25007210 */ /* 0x000fca0007ffe1ff */
[----:B------:R-:W-:Y:S01]  /*1c00*/  @!P0 IMAD.MOV.U32 R37, RZ, RZ, R0 ;  /* 0x000000ffff258224 */ /* 0x000fe200078e0000 */
[----:B0-----:R-:W-:-:S10]  /*1c10*/  DMUL R22, R20, UR4 ;  /* 0x0000000414167c28 */ /* 0x001fd40008000000 */
[----:B------:R-:W0:Y:S02]  /*1c20*/  F2F.F32.F64 R22, R22 ;  /* 0x0000001600167310 */ /* 0x000e240000301000 */
[----:B0-----:R-:W-:-:S07]  /*1c30*/  FSEL R0, -R22, R22, !P1 ;  /* 0x0000001616007208 */ /* 0x001fce0004800100 */
.L_x_14:
[----:B------:R-:W-:Y:S05]  /*1c40*/  BSYNC.RECONVERGENT B2 ;  /* 0x0000000000027941 */ /* 0x000fea0003800200 */
.L_x_13:
[C---:B------:R-:W-:Y:S01]  /*1c50*/  LOP3.LUT R21, R37.reuse, 0x1, RZ, 0xc0, !PT ;  /* 0x0000000125157812 */ /* 0x040fe200078ec0ff */
[----:B------:R-:W-:Y:S01]  /*1c60*/  FMUL R20, R0, R0 ;  /* 0x0000000000147220 */ /* 0x000fe20000400000 */
[----:B------:R-:W-:Y:S01]  /*1c70*/  VIADD R22, R37, 0x1 ;  /* 0x0000000125167836 */ /* 0x000fe20000000000 */
[----:B------:R-:W-:Y:S01]  /*1c80*/  BSSY.RECONVERGENT B2, `(.L_x_18) ;  /* 0x000006d000027945 */ /* 0x000fe20003800200 */
[----:B------:R-:W-:Y:S01]  /*1c90*/  ISETP.NE.U32.AND P0, PT, R21, 0x1, PT ;  /* 0x000000011500780c */ /* 0x000fe20003f05070 */
[----:B------:R-:W-:Y:S02]  /*1ca0*/  FFMA R21, R20, R17, -0.0013887860113754868507 ;  /* 0xbab607ed14157423 */ /* 0x000fe40000000011 */
[----:B------:R-:W-:Y:S02]  /*1cb0*/  LOP3.LUT P1, RZ, R22, 0x2, RZ, 0xc0, !PT ;  /* 0x0000000216ff7812 */ /* 0x000fe4000782c0ff */
[----:B------:R-:W-:Y:S02]  /*1cc0*/  FSEL R23, R28, 0.041666727513074874878, !P0 ;  /* 0x3d2aaabb1c177808 */ /* 0x000fe40004000000 */
[----:B------:R-:W-:-:S02]  /*1cd0*/  FSEL R21, R21, -0.00019574658654164522886, P0 ;  /* 0xb94d415315157808 */ /* 0x000fc40000000000 */
[----:B------:R-:W-:Y:S02]  /*1ce0*/  FSEL R0, R0, 1, !P0 ;  /* 0x3f80000000007808 */ /* 0x000fe40004000000 */
[----:B------:R-:W-:Y:S01]  /*1cf0*/  FSEL R18, -R18, -0.4999999701976776123, !P0 ;  /* 0xbeffffff12127808 */ /* 0x000fe20004000100 */
[C---:B------:R-:W-:Y:S01]  /*1d00*/  FFMA R23, R20.reuse, R21, R23 ;  /* 0x0000001514177223 */ /* 0x040fe20000000017 */
[----:B------:R-:W-:Y:S01]  /*1d10*/  FSETP.GE.AND P0, PT, |R7|, 105615, PT ;  /* 0x47ce47800700780b */ /* 0x000fe20003f06200 */
[C---:B------:R-:W-:Y:S02]  /*1d20*/  FFMA R21, R20.reuse, R0, RZ ;  /* 0x0000000014157223 */ /* 0x040fe400000000ff */
[----:B------:R-:W-:-:S04]  /*1d30*/  FFMA R18, R20, R23, R18 ;  /* 0x0000001714127223 */ /* 0x000fc80000000012 */
[----:B------:R-:W-:-:S04]  /*1d40*/  FFMA R28, R21, R18, R0 ;  /* 0x00000012151c7223 */ /* 0x000fc80000000000 */
[----:B------:R-:W-:Y:S02]  /*1d50*/  @P1 FADD R28, RZ, -R28 ;  /* 0x8000001cff1c1221 */ /* 0x000fe40000000000 */
[----:B------:R-:W-:Y:S05]  /*1d60*/  @!P0 BRA `(.L_x_19) ;  /* 0x0000000400788947 */ /* 0x000fea0003800000 */
        /* <DEDUP_REMOVED lines=11> */
.L_x_20:
        /* <DEDUP_REMOVED lines=12> */
[C---:B------:R-:W-:Y:S02]  /*1ee0*/  ISETP.EQ.AND P5, PT, R18.reuse, 0x14, PT ;  /* 0x000000141200780c */ /* 0x040fe40003fa2270 */
[----:B------:R-:W-:Y:S01]  /*1ef0*/  IADD3 R18, PT, PT, R18, 0x4, RZ ;  /* 0x0000000412127810 */ /* 0x000fe20007ffe0ff */
        /* <DEDUP_REMOVED lines=41> */
[----:B------:R-:W-:Y:S01]  /*2190*/  @P0 MOV R16, R26 ;  /* 0x0000001a00100202 */ /* 0x000fe20000000f00 */
[----:B------:R-:W-:Y:S01]  /*21a0*/  @P3 IMAD.MOV.U32 R16, RZ, RZ, R25 ;  /* 0x000000ffff103224 */ /* 0x000fe200078e0019 */
[----:B------:R-:W-:Y:S01]  /*21b0*/  ISETP.EQ.AND P0, PT, R20, 0x8, PT ;  /* 0x000000081400780c */ /* 0x000fe20003f02270 */
[----:B------:R-:W-:Y:S01]  /*21c0*/  @P4 IMAD.MOV.U32 R16, RZ, RZ, R24 ;  /* 0x000000ffff104224 */ /* 0x000fe200078e0018 */
[----:B------:R-:W-:Y:S02]  /*21d0*/  @P5 MOV R16, R19 ;  /* 0x0000001300105202 */ /* 0x000fe40000000f00 */
[----:B------:R-:W-:-:S04]  /*21e0*/  LOP3.LUT R21, R21, 0x1f, RZ, 0xc0, !PT ;  /* 0x0000001f15157812 */ /* 0x000fc800078ec0ff */
[----:B------:R-:W-:-:S05]  /*21f0*/  SHF.L.W.U32.HI R0, R18, R21, R0 ;  /* 0x0000001512007219 */ /* 0x000fca0000010e00 */
[----:B------:R-:W-:-:S05]  /*2200*/  @P0 IMAD.MOV.U32 R16, RZ, RZ, R35 ;  /* 0x000000ffff100224 */ /* 0x000fca00078e0023 */
[----:B------:R-:W-:-:S07]  /*2210*/  SHF.L.W.U32.HI R18, R16, R21, R18 ;  /* 0x0000001510127219 */ /* 0x000fce0000010e12 */
.L_x_22:
[----:B------:R-:W-:Y:S05]  /*2220*/  BSYNC.RECONVERGENT B3 ;  /* 0x0000000000037941 */ /* 0x000fea0003800200 */
.L_x_21:
        /* <DEDUP_REMOVED lines=18> */
.L_x_19:
[----:B------:R-:W-:Y:S05]  /*2350*/  BSYNC.RECONVERGENT B2 ;  /* 0x0000000000027941 */ /* 0x000fea0003800200 */
.L_x_18:
[----:B------:R-:W-:Y:S01]  /*2360*/  FMUL R16, |R6|, 1.4426950216293334961 ;  /* 0x3fb8aa3b06107820 */ /* 0x000fe20000400200 */
[----:B------:R-:W-:Y:S01]  /*2370*/  LOP3.LUT P1, RZ, R35, 0x2, RZ, 0xc0, !PT ;  /* 0x0000000223ff7812 */ /* 0x000fe2000782c0ff */
[----:B------:R-:W-:Y:S01]  /*2380*/  FMUL R28, R11, R28 ;  /* 0x0000001c0b1c7220 */ /* 0x000fe20000400000 */
[----:B------:R-:W-:Y:S01]  /*2390*/  BSSY.RECONVERGENT B2, `(.L_x_23) ;  /* 0x0000036000027945 */ /* 0x000fe20003800200 */
[----:B------:R0:W1:Y:S02]  /*23a0*/  FRND.TRUNC R19, R16 ;  /* 0x0000001000137307 */ /* 0x000064000020d000 */
[----:B0-----:R-:W-:-:S04]  /*23b0*/  FMUL R16, R36, R36 ;  /* 0x0000002424107220 */ /* 0x001fc80000400000 */
[----:B------:R-:W-:Y:S01]  /*23c0*/  FFMA R17, R16, R17, -0.0013887860113754868507 ;  /* 0xbab607ed10117423 */ /* 0x000fe20000000011 */
[----:B-1----:R-:W-:Y:S02]  /*23d0*/  FSETP.GT.AND P0, PT, |R19|, 126, PT ;  /* 0x42fc00001300780b */ /* 0x002fe40003f04200 */
[----:B------:R-:W-:-:S04]  /*23e0*/  LOP3.LUT R34, R34, 0x80000000, R19, 0xb8, !PT ;  /* 0x8000000022227812 */ /* 0x000fc800078eb813 */
[----:B------:R-:W-:-:S05]  /*23f0*/  FSEL R19, R34, R19, P0 ;  /* 0x0000001322137208 */ /* 0x000fca0000000000 */
[----:B------:R-:W-:-:S04]  /*2400*/  FFMA R0, R19, -0.69314718246459960938, |R6| ;  /* 0xbf31721813007823 */ /* 0x000fc80000000406 */
[C---:B------:R-:W-:Y:S01]  /*2410*/  FFMA R0, R19.reuse, 1.9046542121259335545e-09, R0 ;  /* 0x3102e30813007823 */ /* 0x040fe20000000000 */
[----:B------:R-:W-:-:S03]  /*2420*/  FADD R19, R19, 12583037 ;  /* 0x4b40007d13137421 */ /* 0x000fc60000000000 */
[----:B------:R-:W-:Y:S01]  /*2430*/  FMUL R18, R0, 1.4426950216293334961 ;  /* 0x3fb8aa3b00127820 */ /* 0x000fe20000400000 */
[----:B------:R-:W-:Y:S01]  /*2440*/  IMAD.SHL.U32 R19, R19, 0x800000, RZ ;  /* 0x0080000013137824 */ /* 0x000fe200078e00ff */
[----:B------:R-:W-:-:S04]  /*2450*/  LOP3.LUT R0, R35, 0x1, RZ, 0xc0, !PT ;  /* 0x0000000123007812 */ /* 0x000fc800078ec0ff */
[----:B------:R-:W0:Y:S01]  /*2460*/  MUFU.EX2 R18, R18 ;  /* 0x0000001200127308 */ /* 0x000e220000000800 */
[----:B------:R-:W-:-:S04]  /*2470*/  ISETP.NE.U32.AND P0, PT, R0, 0x1, PT ;  /* 0x000000010000780c */ /* 0x000fc80003f05070 */
[----:B------:R-:W-:Y:S02]  /*2480*/  FSEL R33, R33, 0.0083327032625675201416, !P0 ;  /* 0x3c0885e421217808 */ /* 0x000fe40004000000 */
[----:B------:R-:W-:Y:S02]  /*2490*/  FSEL R17, R17, -0.00019574658654164522886, !P0 ;  /* 0xb94d415311117808 */ /* 0x000fe40004000000 */
[----:B------:R-:W-:-:S03]  /*24a0*/  FSEL R0, R36, 1, P0 ;  /* 0x3f80000024007808 */ /* 0x000fc60000000000 */
[----:B------:R-:W-:Y:S01]  /*24b0*/  FFMA R17, R16, R17, R33 ;  /* 0x0000001110117223 */ /* 0x000fe20000000021 */
[----:B0-----:R-:W-:Y:S01]  /*24c0*/  FMUL R20, R19, R18 ;  /* 0x0000001213147220 */ /* 0x001fe20000400000 */
[----:B------:R-:W-:Y:S01]  /*24d0*/  FSEL R19, -R32, -0.16666662693023681641, !P0 ;  /* 0xbe2aaaa820137808 */ /* 0x000fe20004000100 */
[C---:B------:R-:W-:Y:S01]  /*24e0*/  FMUL R18, R6.reuse, R6 ;  /* 0x0000000606127220 */ /* 0x040fe20000400000 */
[----:B------:R-:W-:Y:S01]  /*24f0*/  FSETP.GE.AND P0, PT, |R6|, 1, PT ;  /* 0x3f8000000600780b */ /* 0x000fe20003f06200 */
[----:B------:R-:W0:Y:S02]  /*2500*/  MUFU.RCP R21, R20 ;  /* 0x0000001400157308 */ /* 0x000e240000001000 */
[C---:B------:R-:W-:Y:S01]  /*2510*/  FFMA R19, R16.reuse, R17, R19 ;  /* 0x0000001110137223 */ /* 0x040fe20000000013 */
[----:B------:R-:W-:Y:S01]  /*2520*/  FFMA R17, R16, R0, RZ ;  /* 0x0000000010117223 */ /* 0x000fe200000000ff */
[----:B------:R-:W-:-:S03]  /*2530*/  FFMA R29, R18, R29, 0.00019836159481201320887 ;  /* 0x394fff49121d7423 */ /* 0x000fc6000000001d */
[----:B------:R-:W-:Y:S01]  /*2540*/  FFMA R0, R17, R19, R0 ;  /* 0x0000001311007223 */ /* 0x000fe20000000000 */
[----:B------:R-:W-:-:S03]  /*2550*/  FFMA R29, R18, R29, 0.0083333496004343032837 ;  /* 0x3c08889a121d7423 */ /* 0x000fc6000000001d */
[----:B------:R-:W-:Y:S01]  /*2560*/  @P1 FADD R0, RZ, -R0 ;  /* 0x80000000ff001221 */ /* 0x000fe20000000000 */
[----:B------:R-:W-:-:S03]  /*2570*/  FFMA R29, R18, R29, 0.16666667163372039795 ;  /* 0x3e2aaaab121d7423 */ /* 0x000fc6000000001d */
[----:B------:R-:W-:Y:S01]  /*2580*/  FMUL R19, R11, R0 ;  /* 0x000000000b137220 */ /* 0x000fe20000400000 */
[----:B------:R-:W-:Y:S01]  /*2590*/  FMUL R29, R18, R29 ;  /* 0x0000001d121d7220 */ /* 0x000fe20000400000 */
[----:B0-----:R-:W-:Y:S02]  /*25a0*/  FMUL.FTZ R21, R21, -0.125 ;  /* 0xbe00000015157820 */ /* 0x001fe40000410000 */
[----:B------:R-:W-:Y:S02]  /*25b0*/  FMUL R17, R19, R19 ;  /* 0x0000001313117220 */ /* 0x000fe40000400000 */
[----:B------:R-:W-:Y:S02]  /*25c0*/  FFMA R21, R20, 2, R21 ;  /* 0x4000000014157823 */ /* 0x000fe40000000015 */
[----:B------:R-:W-:-:S03]  /*25d0*/  FFMA R17, R28, R28, R17 ;  /* 0x0000001c1c117223 */ /* 0x000fc60000000011 */
[--C-:B------:R-:W-:Y:S01]  /*25e0*/  LOP3.LUT R0, R21, 0x80000000, R6.reuse, 0xb8, !PT ;  /* 0x8000000015007812 */ /* 0x100fe200078eb806 */
[----:B------:R-:W-:-:S04]  /*25f0*/  @!P0 FFMA R0, R6, R29, R6 ;  /* 0x0000001d06008223 */ /* 0x000fc80000000006 */
[----:B------:R-:W-:-:S04]  /*2600*/  FMUL R18, R11, R0 ;  /* 0x000000000b127220 */ /* 0x000fc80000400000 */
[----:B------:R-:W-:-:S04]  /*2610*/  FFMA R0, R18, R18, R17 ;  /* 0x0000001212007223 */ /* 0x000fc80000000011 */
[----:B------:R-:W-:-:S04]  /*2620*/  FFMA R0, R9, R9, R0 ;  /* 0x0000000909007223 */ /* 0x000fc80000000000 */
[----:B------:R0:W1:Y:S01]  /*2630*/  MUFU.RSQ R17, R0 ;  /* 0x0000000000117308 */ /* 0x0000620000001400 */
[----:B------:R-:W-:-:S04]  /*2640*/  IADD3 R16, PT, PT, R0, -0xd000000, RZ ;  /* 0xf300000000107810 */ /* 0x000fc80007ffe0ff */
[----:B------:R-:W-:-:S13]  /*2650*/  ISETP.GT.U32.AND P0, PT, R16, 0x727fffff, PT ;  /* 0x727fffff1000780c */ /* 0x000fda0003f04070 */
[----:B01----:R-:W-:Y:S05]  /*2660*/  @!P0 BRA `(.L_x_24) ;  /* 0x0000000000108947 */ /* 0x003fea0003800000 */
[----:B------:R-:W-:-:S07]  /*2670*/  MOV R16, 0x2690 ;  /* 0x0000269000107802 */ /* 0x000fce0000000f00 */
[----:B------:R-:W-:Y:S05]  /*2680*/  CALL.REL.NOINC `($__internal_0_$__cuda_sm20_sqrt_rn_f32_slowpath) ;  /* 0x0000003400e87944 */ /* 0x000fea0003c00000 */
[----:B------:R-:W-:Y:S01]  /*2690*/  IMAD.MOV.U32 R23, RZ, RZ, R0 ;  /* 0x000000ffff177224 */ /* 0x000fe200078e0000 */
[----:B------:R-:W-:Y:S06]  /*26a0*/  BRA `(.L_x_25) ;  /* 0x0000000000107947 */ /* 0x000fec0003800000 */
.L_x_24:
[----:B------:R-:W-:Y:S01]  /*26b0*/  FMUL.FTZ R23, R0, R17 ;  /* 0x0000001100177220 */ /* 0x000fe20000410000 */
[----:B------:R-:W-:-:S03]  /*26c0*/  FMUL.FTZ R16, R17, 0.5 ;  /* 0x3f00000011107820 */ /* 0x000fc60000410000 */
[----:B------:R-:W-:-:S04]  /*26d0*/  FFMA R0, -R23, R23, R0 ;  /* 0x0000001717007223 */ /* 0x000fc80000000100 */
[----:B------:R-:W-:-:S07]  /*26e0*/  FFMA R23, R0, R16, R23 ;  /* 0x0000001000177223 */ /* 0x000fce0000000017 */
.L_x_25:
[----:B------:R-:W-:Y:S05]  /*26f0*/  BSYNC.RECONVERGENT B2 ;  /* 0x0000000000027941 */ /* 0x000fea0003800200 */
.L_x_23:
[C---:B------:R-:W-:Y:S01]  /*2700*/  FMUL R0, R30.reuse, R30 ;  /* 0x0000001e1e007220 */ /* 0x040fe20000400000 */
[----:B------:R-:W-:Y:S01]  /*2710*/  BSSY.RECONVERGENT B2, `(.L_x_26) ;  /* 0x0000013000027945 */ /* 0x000fe20003800200 */
[C---:B------:R-:W-:Y:S01]  /*2720*/  FADD R28, R15.reuse, R28 ;  /* 0x0000001c0f1c7221 */ /* 0x040fe20000000000 */
[----:B------:R-:W-:Y:S01]  /*2730*/  FADD R19, R30, R19 ;  /* 0x000000131e137221 */ /* 0x000fe20000000000 */
[----:B------:R-:W-:-:S04]  /*2740*/  FFMA R0, R15, R15, R0 ;  /* 0x0000000f0f007223 */ /* 0x000fc80000000000 */
[C---:B------:R-:W-:Y:S01]  /*2750*/  FFMA R17, R31.reuse, R31, R0 ;  /* 0x0000001f1f117223 */ /* 0x040fe20000000000 */
[----:B------:R-:W-:-:S03]  /*2760*/  FADD R31, R31, R18 ;  /* 0x000000121f1f7221 */ /* 0x000fc60000000000 */
[----:B------:R-:W-:-:S04]  /*2770*/  FFMA R17, R8, R8, R17 ;  /* 0x0000000808117223 */ /* 0x000fc80000000011 */
[----:B------:R-:W-:Y:S01]  /*2780*/  VIADD R0, R17, 0xf3000000 ;  /* 0xf300000011007836 */ /* 0x000fe20000000000 */
[----:B------:R0:W1:Y:S04]  /*2790*/  MUFU.RSQ R16, R17 ;  /* 0x0000001100107308 */ /* 0x0000680000001400 */
[----:B------:R-:W-:-:S13]  /*27a0*/  ISETP.GT.U32.AND P0, PT, R0, 0x727fffff, PT ;  /* 0x727fffff0000780c */ /* 0x000fda0003f04070 */
[----:B01----:R-:W-:Y:S05]  /*27b0*/  @!P0 BRA `(.L_x_27) ;  /* 0x0000000000108947 */ /* 0x003fea0003800000 */
[----:B------:R-:W-:Y:S02]  /*27c0*/  MOV R0, R17 ;  /* 0x0000001100007202 */ /* 0x000fe40000000f00 */
[----:B------:R-:W-:-:S07]  /*27d0*/  MOV R16, 0x27f0 ;  /* 0x000027f000107802 */ /* 0x000fce0000000f00 */
[----:B------:R-:W-:Y:S05]  /*27e0*/  CALL.REL.NOINC `($__internal_0_$__cuda_sm20_sqrt_rn_f32_slowpath) ;  /* 0x0000003400907944 */ /* 0x000fea0003c00000 */
[----:B------:R-:W-:Y:S05]  /*27f0*/  BRA `(.L_x_28) ;  /* 0x0000000000107947 */ /* 0x000fea0003800000 */
.L_x_27:
[----:B------:R-:W-:Y:S01]  /*2800*/  FMUL.FTZ R0, R17, R16 ;  /* 0x0000001011007220 */ /* 0x000fe20000410000 */
[----:B------:R-:W-:-:S03]  /*2810*/  FMUL.FTZ R16, R16, 0.5 ;  /* 0x3f00000010107820 */ /* 0x000fc60000410000 */
[----:B------:R-:W-:-:S04]  /*2820*/  FFMA R15, -R0, R0, R17 ;  /* 0x00000000000f7223 */ /* 0x000fc80000000111 */
[----:B------:R-:W-:-:S07]  /*2830*/  FFMA R0, R15, R16, R0 ;  /* 0x000000100f007223 */ /* 0x000fce0000000000 */
.L_x_28:
[----:B------:R-:W-:Y:S05]  /*2840*/  BSYNC.RECONVERGENT B2 ;  /* 0x0000000000027941 */ /* 0x000fea0003800200 */
.L_x_26:
[----:B------:R-:W-:Y:S01]  /*2850*/  FADD R0, R0, R23 ;  /* 0x0000001700007221 */ /* 0x000fe20000000000 */
[----:B------:R-:W-:Y:S01]  /*2860*/  FMUL R15, R28, R28 ;  /* 0x0000001c1c0f7220 */ /* 0x000fe20000400000 */
[----:B------:R-:W-:Y:S03]  /*2870*/  BSSY.RECONVERGENT B2, `(.L_x_29) ;  /* 0x0000011000027945 */ /* 0x000fe60003800200 */
[----:B------:R-:W-:-:S04]  /*2880*/  FFMA R0, R0, R0, -R15 ;  /* 0x0000000000007223 */ /* 0x000fc8000000080f */
[CC--:B------:R-:W-:Y:S01]  /*2890*/  FFMA R0, -R19.reuse, R19.reuse, R0 ;  /* 0x0000001313007223 */ /* 0x0c0fe20000000100 */
[----:B------:R-:W-:-:S03]  /*28a0*/  FFMA R19, R19, R19, R15 ;  /* 0x0000001313137223 */ /* 0x000fc6000000000f */
[----:B------:R-:W-:-:S04]  /*28b0*/  FFMA R0, -R31, R31, R0 ;  /* 0x0000001f1f007223 */ /* 0x000fc80000000100 */
[----:B------:R-:W-:Y:S01]  /*28c0*/  VIADD R16, R0, 0xf3000000 ;  /* 0xf300000000107836 */ /* 0x000fe20000000000 */
[----:B------:R0:W1:Y:S04]  /*28d0*/  MUFU.RSQ R17, R0 ;  /* 0x0000000000117308 */ /* 0x0000680000001400 */
[----:B------:R-:W-:-:S13]  /*28e0*/  ISETP.GT.U32.AND P0, PT, R16, 0x727fffff, PT ;  /* 0x727fffff1000780c */ /* 0x000fda0003f04070 */
[----:B01----:R-:W-:Y:S05]  /*28f0*/  @!P0 BRA `(.L_x_30) ;  /* 0x0000000000108947 */ /* 0x003fea0003800000 */
[----:B------:R-:W-:-:S07]  /*2900*/  MOV R16, 0x2920 ;  /* 0x0000292000107802 */ /* 0x000fce0000000f00 */
[----:B------:R-:W-:Y:S05]  /*2910*/  CALL.REL.NOINC `($__internal_0_$__cuda_sm20_sqrt_rn_f32_slowpath) ;  /* 0x0000003400447944 */ /* 0x000fea0003c00000 */
[----:B------:R-:W-:Y:S01]  /*2920*/  IMAD.MOV.U32 R15, RZ, RZ, R0 ;  /* 0x000000ffff0f7224 */ /* 0x000fe200078e0000 */
[----:B------:R-:W-:Y:S06]  /*2930*/  BRA `(.L_x_31) ;  /* 0x0000000000107947 */ /* 0x000fec0003800000 */
.L_x_30:
[----:B------:R-:W-:Y:S01]  /*2940*/  FMUL.FTZ R15, R0, R17 ;  /* 0x00000011000f7220 */ /* 0x000fe20000410000 */
[----:B------:R-:W-:-:S03]  /*2950*/  FMUL.FTZ R16, R17, 0.5 ;  /* 0x3f00000011107820 */ /* 0x000fc60000410000 */
[----:B------:R-:W-:-:S04]  /*2960*/  FFMA R0, -R15, R15, R0 ;  /* 0x0000000f0f007223 */ /* 0x000fc80000000100 */
[----:B------:R-:W-:-:S07]  /*2970*/  FFMA R15, R0, R16, R15 ;  /* 0x00000010000f7223 */ /* 0x000fce000000000f */
.L_x_31:
[----:B------:R-:W-:Y:S05]  /*2980*/  BSYNC.RECONVERGENT B2 ;  /* 0x0000000000027941 */ /* 0x000fea0003800200 */
.L_x_29:
[----:B------:R-:W-:-:S04]  /*2990*/  FSETP.GT.AND P0, PT, R15, 130, PT ;  /* 0x430200000f00780b */ /* 0x000fc80003f04000 */
[----:B------:R-:W-:-:S13]  /*29a0*/  FSETP.LT.OR P0, PT, R15, 60, P0 ;  /* 0x427000000f00780b */ /* 0x000fda0000701400 */
[----:B------:R-:W-:Y:S05]  /*29b0*/  @P0 EXIT ;  /* 0x000000000000094d */ /* 0x000fea0003800000 */
[----:B------:R-:W-:Y:S01]  /*29c0*/  IADD3 R0, PT, PT, R19, -0xd000000, RZ ;  /* 0xf300000013007810 */ /* 0x000fe20007ffe0ff */
[----:B------:R0:W1:Y:S01]  /*29d0*/  MUFU.RSQ R16, R19 ;  /* 0x0000001300107308 */ /* 0x0000620000001400 */
[----:B------:R-:W-:Y:S02]  /*29e0*/  BSSY.RECONVERGENT B2, `(.L_x_32) ;  /* 0x000000b000027945 */ /* 0x000fe40003800200 */
[----:B------:R-:W-:-:S13]  /*29f0*/  ISETP.GT.U32.AND P0, PT, R0, 0x727fffff, PT ;  /* 0x727fffff0000780c */ /* 0x000fda0003f04070 */
[----:B0-----:R-:W-:Y:S05]  /*2a00*/  @!P0 BRA `(.L_x_33) ;  /* 0x0000000000108947 */ /* 0x001fea0003800000 */
[----:B------:R-:W-:Y:S01]  /*2a10*/  IMAD.MOV.U32 R0, RZ, RZ, R19 ;  /* 0x000000ffff007224 */ /* 0x000fe200078e0013 */
[----:B-1----:R-:W-:-:S07]  /*2a20*/  MOV R16, 0x2a40 ;  /* 0x00002a4000107802 */ /* 0x002fce0000000f00 */
[----:B------:R-:W-:Y:S05]  /*2a30*/  CALL.REL.NOINC `($__internal_0_$__cuda_sm20_sqrt_rn_f32_slowpath) ;  /* 0x0000003000fc7944 */ /* 0x000fea0003c00000 */
[----:B------:R-:W-:Y:S05]  /*2a40*/  BRA `(.L_x_34) ;  /* 0x0000000000107947 */ /* 0x000fea0003800000 */
.L_x_33:
[----:B-1----:R-:W-:Y:S01]  /*2a50*/  FMUL.FTZ R0, R19, R16 ;  /* 0x0000001013007220 */ /* 0x002fe20000410000 */
[----:B------:R-:W-:-:S03]  /*2a60*/  FMUL.FTZ R16, R16, 0.5 ;  /* 0x3f00000010107820 */ /* 0x000fc60000410000 */
[----:B------:R-:W-:-:S04]  /*2a70*/  FFMA R17, -R0, R0, R19 ;  /* 0x0000000000117223 */ /* 0x000fc80000000113 */
[----:B------:R-:W-:-:S07]  /*2a80*/  FFMA R0, R17, R16, R0 ;  /* 0x0000001011007223 */ /* 0x000fce0000000000 */
.L_x_34:
[----:B------:R-:W-:Y:S05]  /*2a90*/  BSYNC.RECONVERGENT B2 ;  /* 0x0000000000027941 */ /* 0x000fea0003800200 */
.L_x_32:
[----:B------:R-:W2:Y:S01]  /*2aa0*/  LDG.E.64 R18, desc[UR6][R2.64] ;  /* 0x0000000602127981 */ /* 0x000ea2000c1e1b00 */
[----:B------:R-:W0:Y:S01]  /*2ab0*/  LDC.64 R16, c[0x0][0x380] ;  /* 0x0000e000ff107b82 */ /* 0x000e220000000a00 */
[----:B--2---:R-:W-:-:S05]  /*2ac0*/  IMAD.WIDE R18, R4, 0x4, R18 ;  /* 0x0000000404127825 */ /* 0x004fca00078e0212 */
[----:B------:R1:W-:Y:S04]  /*2ad0*/  STG.E desc[UR6][R18.64], RZ ;  /* 0x000000ff12007986 */ /* 0x0003e8000c101906 */
[----:B0-----:R-:W2:Y:S04]  /*2ae0*/  LDG.E.64 R20, desc[UR6][R16.64+0x58] ;  /* 0x0000580610147981 */ /* 0x001ea8000c1e1b00 */
[----:B------:R-:W3:Y:S01]  /*2af0*/  LDG.E.64 R22, desc[UR6][R2.64+0x78] ;  /* 0x0000780602167981 */ /* 0x000ee2000c1e1b00 */
[----:B--2---:R-:W-:-:S06]  /*2b00*/  IMAD.WIDE R20, R14, 0x4, R20 ;  /* 0x000000040e147825 */ /* 0x004fcc00078e0214 */
[----:B------:R-:W2:Y:S01]  /*2b10*/  LDG.E R20, desc[UR6][R20.64] ;  /* 0x0000000614147981 */ /* 0x000ea2000c1e1900 */
[----:B---3--:R-:W-:Y:S01]  /*2b20*/  IMAD.WIDE R22, R4, 0x4, R22 ;  /* 0x0000000404167825 */ /* 0x008fe200078e0216 */
[----:B--2---:R-:W-:-:S05]  /*2b30*/  I2FP.F32.S32 R29, R20 ;  /* 0x00000014001d7245 */ /* 0x004fca0000201400 */
[----:B------:R0:W-:Y:S04]  /*2b40*/  STG.E desc[UR6][R22.64], R29 ;  /* 0x0000001d16007986 */ /* 0x0001e8000c101906 */
[----:B------:R-:W2:Y:S04]  /*2b50*/  LDG.E.64 R24, desc[UR6][R16.64+0x58] ;  /* 0x0000580610187981 */ /* 0x000ea8000c1e1b00 */
[----:B------:R-:W3:Y:S01]  /*2b60*/  LDG.E.64 R26, desc[UR6][R2.64+0x80] ;  /* 0x00008006021a7981 */ /* 0x000ee2000c1e1b00 */
[----:B--2---:R-:W-:-:S06]  /*2b70*/  IMAD.WIDE R24, R13, 0x4, R24 ;  /* 0x000000040d187825 */ /* 0x004fcc00078e0218 */
[----:B------:R-:W2:Y:S01]  /*2b80*/  LDG.E R24, desc[UR6][R24.64] ;  /* 0x0000000618187981 */ /* 0x000ea2000c1e1900 */
[----:B---3--:R-:W-:Y:S01]  /*2b90*/  IMAD.WIDE R26, R4, 0x4, R26 ;  /* 0x00000004041a7825 */ /* 0x008fe200078e021a */
[----:B--2---:R-:W-:-:S05]  /*2ba0*/  I2FP.F32.S32 R31, R24 ;  /* 0x00000018001f7245 */ /* 0x004fca0000201400 */
[----:B------:R2:W-:Y:S04]  /*2bb0*/  STG.E desc[UR6][R26.64], R31 ;  /* 0x0000001f1a007986 */ /* 0x0005e8000c101906 */
[----:B-1----:R-:W3:Y:S04]  /*2bc0*/  LDG.E.64 R18, desc[UR6][R16.64+0x50] ;  /* 0x0000500610127981 */ /* 0x002ee8000c1e1b00 */
[----:B------:R-:W4:Y:S01]  /*2bd0*/  LDG.E.64 R20, desc[UR6][R2.64+0x88] ;  /* 0x0000880602147981 */ /* 0x000f22000c1e1b00 */
[----:B---3--:R-:W-:-:S06]  /*2be0*/  IMAD.WIDE R18, R14, 0x4, R18 ;  /* 0x000000040e127825 */ /* 0x008fcc00078e0212 */
[----:B------:R-:W3:Y:S01]  /*2bf0*/  LDG.E R19, desc[UR6][R18.64] ;  /* 0x0000000612137981 */ /* 0x000ee2000c1e1900 */
[----:B----4-:R-:W-:-:S05]  /*2c00*/  IMAD.WIDE R20, R4, 0x4, R20 ;  /* 0x0000000404147825 */ /* 0x010fca00078e0214 */
[----:B---3--:R2:W-:Y:S04]  /*2c10*/  STG.E desc[UR6][R20.64], R19 ;  /* 0x0000001314007986 */ /* 0x0085e8000c101906 */
[----:B0-----:R-:W3:Y:S04]  /*2c20*/  LDG.E.64 R22, desc[UR6][R16.64+0x50] ;  /* 0x0000500610167981 */ /* 0x001ee8000c1e1b00 */
[----:B------:R-:W4:Y:S01]  /*2c30*/  LDG.E.64 R24, desc[UR6][R2.64+0x90] ;  /* 0x0000900602187981 */ /* 0x000f22000c1e1b00 */
[----:B---3--:R-:W-:-:S06]  /*2c40*/  IMAD.WIDE R22, R13, 0x4, R22 ;  /* 0x000000040d167825 */ /* 0x008fcc00078e0216 */
[----:B------:R-:W3:Y:S01]  /*2c50*/  LDG.E R23, desc[UR6][R22.64] ;  /* 0x0000000616177981 */ /* 0x000ee2000c1e1900 */
[----:B----4-:R-:W-:-:S05]  /*2c60*/  IMAD.WIDE R24, R4, 0x4, R24 ;  /* 0x0000000404187825 */ /* 0x010fca00078e0218 */
[----:B---3--:R2:W-:Y:S01]  /*2c70*/  STG.E desc[UR6][R24.64], R23 ;  /* 0x0000001718007986 */ /* 0x0085e2000c101906 */
[----:B------:R-:W-:Y:S05]  /*2c80*/  BRA `(.L_x_35) ;  /* 0x0000002800ec7947 */ /* 0x000fea0003800000 */
.L_x_2:
[----:B------:R-:W-:Y:S05]  /*2c90*/  BSYNC.RELIABLE B0 ;  /* 0x0000000000007941 */ /* 0x000fea0003800100 */
.L_x_1:
[----:B------:R-:W2:Y:S02]  /*2ca0*/  LDG.E.64 R10, desc[UR6][R8.64+0x10] ;  /* 0x00001006080a7981 */ /* 0x000ea4000c1e1b00 */
[----:B--2---:R-:W-:-:S06]  /*2cb0*/  IMAD.WIDE R10, R4, 0x4, R10 ;  /* 0x00000004040a7825 */ /* 0x004fcc00078e020a */
[----:B------:R-:W2:Y:S02]  /*2cc0*/  LDG.E R10, desc[UR6][R10.64] ;  /* 0x000000060a0a7981 */ /* 0x000ea4000c1e1900 */
[----:B--2---:R-:W-:-:S13]  /*2cd0*/  ISETP.NE.AND P0, PT, R10, 0x1, PT ;  /* 0x000000010a00780c */ /* 0x004fda0003f05270 */
[----:B------:R-:W-:Y:S05]  /*2ce0*/  @P0 BRA `(.L_x_35) ;  /* 0x0000002800d40947 */ /* 0x000fea0003800000 */
[----:B------:R-:W2:Y:S02]  /*2cf0*/  LDG.E.64 R10, desc[UR6][R2.64+0x8] ;  /* 0x00000806020a7981 */ /* 0x000ea4000c1e1b00 */
[----:B--2---:R-:W-:-:S06]  /*2d00*/  IMAD.WIDE R10, R4, 0x4, R10 ;  /* 0x00000004040a7825 */ /* 0x004fcc00078e020a */
[----:B------:R-:W2:Y:S02]  /*2d10*/  LDG.E R10, desc[UR6][R10.64] ;  /* 0x000000060a0a7981 */ /* 0x000ea4000c1e1900 */
[----:B--2---:R-:W-:-:S13]  /*2d20*/  ISETP.NE.AND P0, PT, R10, RZ, PT ;  /* 0x000000ff0a00720c */ /* 0x004fda0003f05270 */
[----:B------:R-:W-:Y:S05]  /*2d30*/  @P0 BRA `(.L_x_35) ;  /* 0x0000002800c00947 */ /* 0x000fea0003800000 */
[----:B------:R-:W2:Y:S02]  /*2d40*/  LDG.E.64 R10, desc[UR6][R2.64+0x10] ;  /* 0x00001006020a7981 */ /* 0x000ea4000c1e1b00 */
[----:B--2---:R-:W-:-:S06]  /*2d50*/  IMAD.WIDE R10, R4, 0x4, R10 ;  /* 0x00000004040a7825 */ /* 0x004fcc00078e020a */
[----:B------:R-:W2:Y:S02]  /*2d60*/  LDG.E R10, desc[UR6][R10.64] ;  /* 0x000000060a0a7981 */ /* 0x000ea4000c1e1900 */
[----:B--2---:R-:W-:-:S13]  /*2d70*/  ISETP.GE.AND P0, PT, R10, 0x2, PT ;  /* 0x000000020a00780c */ /* 0x004fda0003f06270 */
[----:B------:R-:W-:Y:S05]  /*2d80*/  @!P0 BRA `(.L_x_35) ;  /* 0x0000002800ac8947 */ /* 0x000fea0003800000 */
        /* <DEDUP_REMOVED lines=58> */
[----:B------:R-:W0:Y:S01]  /*3130*/  LDCU.64 UR4, c[0x4][URZ] ;  /* 0x01000000ff0477ac */ /* 0x000e220008000a00 */
[----:B------:R-:W-:Y:S02]  /*3140*/  IMAD.SHL.U32 R16, R12, 0x100, RZ ;  /* 0x000001000c107824 */ /* 0x000fe400078e00ff */
[----:B------:R-:W-:Y:S01]  /*3150*/  HFMA2 R0, -RZ, RZ, 0, 0 ;  /* 0x00000000ff007431 */ /* 0x000fe200000001ff */
[----:B------:R-:W-:Y:S01]  /*3160*/  BSSY.RECONVERGENT B3, `(.L_x_38) ;  /* 0x000001d000037945 */ /* 0x000fe20003800200 */
[----:B------:R-:W-:Y:S02]  /*3170*/  IMAD.MOV.U32 R15, RZ, RZ, RZ ;  /* 0x000000ffff0f7224 */ /* 0x000fe400078e00ff */
[----:B------:R-:W-:Y:S01]  /*3180*/  IMAD.MOV.U32 R21, RZ, RZ, RZ ;  /* 0x000000ffff157224 */ /* 0x000fe200078e00ff */
[----:B------:R-:W-:Y:S01]  /*3190*/  LOP3.LUT R31, R16, 0x80000000, RZ, 0xfc, !PT ;  /* 0x80000000101f7812 */ /* 0x000fe200078efcff */
[----:B------:R-:W-:Y:S02]  /*31a0*/  IMAD.MOV.U32 R18, RZ, RZ, RZ ;  /* 0x000000ffff127224 */ /* 0x000fe400078e00ff */
[----:B0-----:R-:W-:Y:S01]  /*31b0*/  IMAD.U32 R22, RZ, RZ, UR4 ;  /* 0x00000004ff167e24 */ /* 0x001fe2000f8e00ff */
[----:B------:R-:W-:-:S07]  /*31c0*/  MOV R23, UR5 ;  /* 0x0000000500177c02 */ /* 0x000fce0008000f00 */
.L_x_39:
[----:B------:R-:W2:Y:S01]  /*31d0*/  LDG.E.CONSTANT R28, desc[UR6][R22.64] ;  /* 0x00000006161c7981 */ /* 0x000ea2000c1e9900 */
[C---:B------:R-:W-:Y:S02]  /*31e0*/  ISETP.EQ.AND P0, PT, R18.reuse, 0x4, PT ;  /* 0x000000041200780c */ /* 0x040fe40003f02270 */
[----:B------:R-:W-:Y:S02]  /*31f0*/  ISETP.EQ.AND P5, PT, R18, RZ, PT ;  /* 0x000000ff1200720c */ /* 0x000fe40003fa2270 */
[----:B------:R-:W-:Y:S02]  /*3200*/  IADD3 R0, PT, PT, R0, 0x1, RZ ;  /* 0x0000000100007810 */ /* 0x000fe40007ffe0ff */
[C---:B------:R-:W-:Y:S02]  /*3210*/  ISETP.EQ.AND P2, PT, R18.reuse, 0xc, PT ;  /* 0x0000000c1200780c */ /* 0x040fe40003f42270 */
[C---:B------:R-:W-:Y:S02]  /*3220*/  ISETP.EQ.AND P3, PT, R18.reuse, 0x10, PT ;  /* 0x000000101200780c */ /* 0x040fe40003f62270 */
[----:B------:R-:W-:Y:S01]  /*3230*/  ISETP.EQ.AND P4, PT, R18, 0x14, PT ;  /* 0x000000141200780c */ /* 0x000fe20003f82270 */
[----:B--2---:R-:W-:-:S03]  /*3240*/  IMAD.WIDE.U32 R28, R28, R31, RZ ;  /* 0x0000001f1c1c7225 */ /* 0x004fc600078e00ff */
[----:B------:R-:W-:-:S09]  /*3250*/  IADD3 R17, P1, PT, R28, R15, RZ ;  /* 0x0000000f1c117210 */ /* 0x000fd20007f3e0ff */
[----:B------:R-:W-:Y:S01]  /*3260*/  @P4 MOV R19, R17 ;  /* 0x0000001100134202 */ /* 0x000fe20000000f00 */
[----:B------:R-:W-:Y:S01]  /*3270*/  @P0 IMAD.MOV.U32 R27, RZ, RZ, R17 ;  /* 0x000000ffff1b0224 */ /* 0x000fe200078e0011 */
[----:B------:R-:W-:Y:S01]  /*3280*/  ISETP.NE.AND P0, PT, R0, 0x6, PT ;  /* 0x000000060000780c */ /* 0x000fe20003f05270 */
[----:B------:R-:W-:Y:S01]  /*3290*/  IMAD.X R15, R29, 0x1, R21, P1 ;  /* 0x000000011d0f7824 */ /* 0x000fe200008e0615 */
[----:B------:R-:W-:Y:S01]  /*32a0*/  ISETP.EQ.AND P1, PT, R18, 0x8, PT ;  /* 0x000000081200780c */ /* 0x000fe20003f22270 */
[--C-:B------:R-:W-:Y:S01]  /*32b0*/  @P5 IMAD.MOV.U32 R16, RZ, RZ, R17.reuse ;  /* 0x000000ffff105224 */ /* 0x100fe200078e0011 */
[----:B------:R-:W-:Y:S01]  /*32c0*/  IADD3 R22, P5, PT, R22, 0x4, RZ ;  /* 0x0000000416167810 */ /* 0x000fe20007fbe0ff */
[--C-:B------:R-:W-:Y:S02]  /*32d0*/  @P2 IMAD.MOV.U32 R25, RZ, RZ, R17.reuse ;  /* 0x000000ffff192224 */ /* 0x100fe400078e0011 */
[----:B------:R-:W-:Y:S02]  /*32e0*/  @P3 IMAD.MOV.U32 R24, RZ, RZ, R17 ;  /* 0x000000ffff183224 */ /* 0x000fe400078e0011 */
[----:B------:R-:W-:-:S02]  /*32f0*/  VIADD R18, R18, 0x4 ;  /* 0x0000000412127836 */ /* 0x000fc40000000000 */
[----:B------:R-:W-:-:S04]  /*3300*/  IMAD.X R23, RZ, RZ, R23, P5 ;  /* 0x000000ffff177224 */ /* 0x000fc800028e0617 */
[----:B------:R-:W-:Y:S01]  /*3310*/  @P1 MOV R26, R17 ;  /* 0x00000011001a1202 */ /* 0x000fe20000000f00 */
[----:B------:R-:W-:Y:S06]  /*3320*/  @P0 BRA `(.L_x_39) ;  /* 0xfffffffc00a80947 */ /* 0x000fec000383ffff */
[----:B------:R-:W-:Y:S05]  /*3330*/  BSYNC.RECONVERGENT B3 ;  /* 0x0000000000037941 */ /* 0x000fea0003800200 */
.L_x_38:
        /* <DEDUP_REMOVED lines=13> */
[----:B------:R-:W-:Y:S01]  /*3410*/  @P3 IMAD.MOV.U32 R0, RZ, RZ, R16 ;  /* 0x000000ffff003224 */ /* 0x000fe200078e0010 */
[C---:B------:R-:W-:Y:S01]  /*3420*/  ISETP.EQ.AND P3, PT, R22.reuse, -0x4, PT ;  /* 0xfffffffc1600780c */ /* 0x040fe20003f62270 */
[--C-:B------:R-:W-:Y:S01]  /*3430*/  @P4 IMAD.MOV.U32 R0, RZ, RZ, R27.reuse ;  /* 0x000000ffff004224 */ /* 0x100fe200078e001b */
[----:B------:R-:W-:Y:S01]  /*3440*/  @P4 MOV R17, R16 ;  /* 0x0000001000114202 */ /* 0x000fe20000000f00 */
[----:B------:R-:W-:Y:S01]  /*3450*/  @P0 IMAD.MOV.U32 R17, RZ, RZ, R27 ;  /* 0x000000ffff110224 */ /* 0x000fe200078e001b */
[----:B------:R-:W-:Y:S01]  /*3460*/  ISETP.EQ.AND P4, PT, R22, RZ, PT ;  /* 0x000000ff1600720c */ /* 0x000fe20003f82270 */
[----:B------:R-:W-:Y:S01]  /*3470*/  @P1 IMAD.MOV.U32 R17, RZ, RZ, R26 ;  /* 0x000000ffff111224 */ /* 0x000fe200078e001a */
[----:B------:R-:W-:Y:S01]  /*3480*/  @P0 MOV R0, R26 ;  /* 0x0000001a00000202 */ /* 0x000fe20000000f00 */
[----:B------:R-:W-:Y:S01]  /*3490*/  @P1 IMAD.MOV.U32 R0, RZ, RZ, R25 ;  /* 0x000000ffff001224 */ /* 0x000fe200078e0019 */
[----:B------:R-:W-:Y:S01]  /*34a0*/  @P2 MOV R17, R25 ;  /* 0x0000001900112202 */ /* 0x000fe20000000f00 */
[----:B------:R-:W-:-:S04]  /*34b0*/  @P2 IMAD.MOV.U32 R0, RZ, RZ, R24 ;  /* 0x000000ffff002224 */ /* 0x000fc800078e0018 */
[----:B------:R-:W-:Y:S01]  /*34c0*/  @P3 IMAD.MOV.U32 R17, RZ, RZ, R24 ;  /* 0x000000ffff113224 */ /* 0x000fe200078e0018 */
[----:B------:R-:W-:-:S03]  /*34d0*/  @P3 MOV R0, R19 ;  /* 0x0000001300003202 */ /* 0x000fc60000000f00 */
[----:B------:R-:W-:Y:S01]  /*34e0*/  @P4 IMAD.MOV.U32 R17, RZ, RZ, R19 ;  /* 0x000000ffff114224 */ /* 0x000fe200078e0013 */
[----:B------:R-:W-:Y:S01]  /*34f0*/  @P5 MOV R17, R15 ;  /* 0x0000000f00115202 */ /* 0x000fe20000000f00 */
[----:B------:R-:W-:Y:S01]  /*3500*/  @P4 IMAD.MOV.U32 R0, RZ, RZ, R15 ;  /* 0x000000ffff004224 */ /* 0x000fe200078e000f */
[----:B------:R-:W-:Y:S06]  /*3510*/  @!P6 BRA `(.L_x_41) ;  /* 0x00000000002ce947 */ /* 0x000fec0003800000 */
[----:B------:R-:W-:Y:S01]  /*3520*/  @P0 IMAD.MOV.U32 R18, RZ, RZ, R16 ;  /* 0x000000ffff120224 */ /* 0x000fe200078e0010 */
[----:B------:R-:W-:Y:S01]  /*3530*/  ISETP.EQ.AND P0, PT, R22, 0x8, PT ;  /* 0x000000081600780c */ /* 0x000fe20003f02270 */
[----:B------:R-:W-:Y:S01]  /*3540*/  @P1 IMAD.MOV.U32 R18, RZ, RZ, R27 ;  /* 0x000000ffff121224 */ /* 0x000fe200078e001b */
[----:B------:R-:W-:Y:S01]  /*3550*/  @P2 MOV R18, R26 ;  /* 0x0000001a00122202 */ /* 0x000fe20000000f00 */
[----:B------:R-:W-:Y:S01]  /*3560*/  @P3 IMAD.MOV.U32 R18, RZ, RZ, R25 ;  /* 0x000000ffff123224 */ /* 0x000fe200078e0019 */
[----:B------:R-:W-:Y:S01]  /*3570*/  LOP3.LUT R21, R21, 0x1f, RZ, 0xc0, !PT ;  /* 0x0000001f15157812 */ /* 0x000fe200078ec0ff */
[----:B------:R-:W-:Y:S01]  /*3580*/  @P4 IMAD.MOV.U32 R18, RZ, RZ, R24 ;  /* 0x000000ffff124224 */ /* 0x000fe200078e0018 */
[----:B------:R-:W-:Y:S02]  /*3590*/  @P5 MOV R18, R19 ;  /* 0x0000001300125202 */ /* 0x000fe40000000f00 */
[----:B------:R-:W-:-:S05]  /*35a0*/  SHF.L.W.U32.HI R0, R17, R21, R0 ;  /* 0x0000001511007219 */ /* 0x000fca0000010e00 */
[----:B------:R-:W-:-:S05]  /*35b0*/  @P0 IMAD.MOV.U32 R18, RZ, RZ, R15 ;  /* 0x000000ffff120224 */ /* 0x000fca00078e000f */
[----:B------:R-:W-:-:S07]  /*35c0*/  SHF.L.W.U32.HI R17, R18, R21, R17 ;  /* 0x0000001512117219 */ /* 0x000fce0000010e11 */
.L_x_41:
[----:B------:R-:W-:Y:S05]  /*35d0*/  BSYNC.RECONVERGENT B3 ;  /* 0x0000000000037941 */ /* 0x000fea0003800200 */
.L_x_40:
        /* <DEDUP_REMOVED lines=18> */
.L_x_37:
[----:B------:R-:W-:Y:S05]  /*3700*/  BSYNC.RECONVERGENT B2 ;  /* 0x0000000000027941 */ /* 0x000fea0003800200 */
.L_x_36:
[----:B------:R-:W-:Y:S02]  /*3710*/  IMAD.MOV.U32 R17, RZ, RZ, 0x37cbac00 ;  /* 0x37cbac00ff117424 */ /* 0x000fe400078e00ff */
[----:B------:R-:W-:Y:S01]  /*3720*/  FMUL R21, R15, R15 ;  /* 0x0000000f0f157220 */ /* 0x000fe20000400000 */
[C---:B------:R-:W-:Y:S01]  /*3730*/  LOP3.LUT R18, R0.reuse, 0x1, RZ, 0xc0, !PT ;  /* 0x0000000100127812 */ /* 0x040fe200078ec0ff */
[----:B------:R-:W-:Y:S01]  /*3740*/  VIADD R0, R0, 0x1 ;  /* 0x0000000100007836 */ /* 0x000fe20000000000 */
[----:B------:R-:W-:Y:S01]  /*3750*/  MOV R28, 0x3c0885e4 ;  /* 0x3c0885e4001c7802 */ /* 0x000fe20000000f00 */
[----:B------:R-:W-:Y:S01]  /*3760*/  FFMA R22, R21, R17, -0.0013887860113754868507 ;  /* 0xbab607ed15167423 */ /* 0x000fe20000000011 */
[----:B------:R-:W-:Y:S01]  /*3770*/  ISETP.NE.U32.AND P0, PT, R18, 0x1, PT ;  /* 0x000000011200780c */ /* 0x000fe20003f05070 */
[----:B------:R-:W-:Y:S01]  /*3780*/  IMAD.MOV.U32 R18, RZ, RZ, 0x3e2aaaa8 ;  /* 0x3e2aaaa8ff127424 */ /* 0x000fe200078e00ff */
[----:B------:R-:W-:Y:S01]  /*3790*/  LOP3.LUT P1, RZ, R0, 0x2, RZ, 0xc0, !PT ;  /* 0x0000000200ff7812 */ /* 0x000fe2000782c0ff */
[----:B------:R-:W-:Y:S01]  /*37a0*/  BSSY.RECONVERGENT B2, `(.L_x_42) ;  /* 0x000006d000027945 */ /* 0x000fe20003800200 */
[----:B------:R-:W-:-:S02]  /*37b0*/  FSEL R22, R22, -0.00019574658654164522886, P0 ;  /* 0xb94d415316167808 */ /* 0x000fc40000000000 */
[----:B------:R-:W-:Y:S02]  /*37c0*/  FSEL R32, R28, 0.041666727513074874878, !P0 ;  /* 0x3d2aaabb1c207808 */ /* 0x000fe40004000000 */
[----:B------:R-:W-:Y:S02]  /*37d0*/  FSEL R0, R15, 1, !P0 ;  /* 0x3f8000000f007808 */ /* 0x000fe40004000000 */
[----:B------:R-:W-:Y:S01]  /*37e0*/  FSEL R23, -R18, -0.4999999701976776123, !P0 ;  /* 0xbeffffff12177808 */ /* 0x000fe20004000100 */
[C---:B------:R-:W-:Y:S01]  /*37f0*/  FFMA R22, R21.reuse, R22, R32 ;  /* 0x0000001615167223 */ /* 0x040fe20000000020 */
[----:B------:R-:W-:Y:S01]  /*3800*/  FSETP.GE.AND P2, PT, |R12|, 105615, PT ;  /* 0x47ce47800c00780b */ /* 0x000fe20003f46200 */
        /* <DEDUP_REMOVED lines=8> */
[----:B------:R-:W-:Y:S01]  /*3890*/  @!P0 MOV R30, RZ ;  /* 0x000000ff001e8202 */ /* 0x000fe20000000f00 */
[----:B------:R-:W-:Y:S06]  /*38a0*/  @!P0 BRA `(.L_x_43) ;  /* 0x0000000400708947 */ /* 0x000fec0003800000 */
[----:B------:R-:W0:Y:S01]  /*38b0*/  LDCU.64 UR4, c[0x4][URZ] ;  /* 0x01000000ff0477ac */ /* 0x000e220008000a00 */
[----:B------:R-:W-:Y:S01]  /*38c0*/  IMAD.SHL.U32 R22, R12, 0x100, RZ ;  /* 0x000001000c167824 */ /* 0x000fe200078e00ff */
[----:B------:R-:W-:Y:S01]  /*38d0*/  BSSY.RECONVERGENT B3, `(.L_x_44) ;  /* 0x000001d000037945 */ /* 0x000fe20003800200 */
[----:B------:R-:W-:Y:S01]  /*38e0*/  IMAD.MOV.U32 R29, RZ, RZ, RZ ;  /* 0x000000ffff1d7224 */ /* 0x000fe200078e00ff */
[----:B------:R-:W-:Y:S01]  /*38f0*/  CS2R R30, SRZ ;  /* 0x00000000001e7805 */ /* 0x000fe2000001ff00 */
[----:B------:R-:W-:Y:S01]  /*3900*/  IMAD.MOV.U32 R0, RZ, RZ, RZ ;  /* 0x000000ffff007224 */ /* 0x000fe200078e00ff */
[----:B------:R-:W-:Y:S01]  /*3910*/  LOP3.LUT R33, R22, 0x80000000, RZ, 0xfc, !PT ;  /* 0x8000000016217812 */ /* 0x000fe200078efcff */
[----:B0-----:R-:W-:Y:S01]  /*3920*/  IMAD.U32 R20, RZ, RZ, UR4 ;  /* 0x00000004ff147e24 */ /* 0x001fe2000f8e00ff */
[----:B------:R-:W-:-:S07]  /*3930*/  MOV R21, UR5 ;  /* 0x0000000500157c02 */ /* 0x000fce0008000f00 */
.L_x_45:
[----:B------:R-:W2:Y:S01]  /*3940*/  LDG.E.CONSTANT R22, desc[UR6][R20.64] ;  /* 0x0000000614167981 */ /* 0x000ea2000c1e9900 */
[----:B------:R-:W-:Y:S02]  /*3950*/  ISETP.EQ.AND P6, PT, R30, RZ, PT ;  /* 0x000000ff1e00720c */ /* 0x000fe40003fc2270 */
[----:B------:R-:W-:Y:S02]  /*3960*/  IADD3 R0, PT, PT, R0, 0x1, RZ ;  /* 0x0000000100007810 */ /* 0x000fe40007ffe0ff */
[C---:B------:R-:W-:Y:S02]  /*3970*/  ISETP.EQ.AND P5, PT, R30.reuse, 0x4, PT ;  /* 0x000000041e00780c */ /* 0x040fe40003fa2270 */
[C---:B------:R-:W-:Y:S02]  /*3980*/  ISETP.EQ.AND P4, PT, R30.reuse, 0x8, PT ;  /* 0x000000081e00780c */ /* 0x040fe40003f82270 */
[C---:B------:R-:W-:Y:S02]  /*3990*/  ISETP.EQ.AND P3, PT, R30.reuse, 0xc, PT ;  /* 0x0000000c1e00780c */ /* 0x040fe40003f62270 */
[----:B------:R-:W-:-:S02]  /*39a0*/  ISETP.EQ.AND P2, PT, R30, 0x10, PT ;  /* 0x000000101e00780c */ /* 0x000fc40003f42270 */
[C---:B------:R-:W-:Y:S01]  /*39b0*/  ISETP.EQ.AND P1, PT, R30.reuse, 0x14, PT ;  /* 0x000000141e00780c */ /* 0x040fe20003f22270 */
[----:B------:R-:W-:Y:S02]  /*39c0*/  VIADD R30, R30, 0x4 ;  /* 0x000000041e1e7836 */ /* 0x000fe40000000000 */
[----:B--2---:R-:W-:-:S03]  /*39d0*/  IMAD.WIDE.U32 R22, R22, R33, RZ ;  /* 0x0000002116167225 */ /* 0x004fc600078e00ff */
[----:B------:R-:W-:-:S04]  /*39e0*/  IADD3 R22, P0, PT, R22, R29, RZ ;  /* 0x0000001d16167210 */ /* 0x000fc80007f1e0ff */
[-C--:B------:R-:W-:Y:S01]  /*39f0*/  @P5 MOV R27, R22.reuse ;  /* 0x00000016001b5202 */ /* 0x080fe20000000f00 */
[--C-:B------:R-:W-:Y:S01]  /*3a00*/  @P6 IMAD.MOV.U32 R16, RZ, RZ, R22.reuse ;  /* 0x000000ffff106224 */ /* 0x100fe200078e0016 */
[----:B------:R-:W-:Y:S01]  /*3a10*/  ISETP.NE.AND P6, PT, R0, 0x6, PT ;  /* 0x000000060000780c */ /* 0x000fe20003fc5270 */
[----:B------:R-:W-:Y:S01]  /*3a20*/  IMAD.X R29, R23, 0x1, R31, P0 ;  /* 0x00000001171d7824 */ /* 0x000fe200000e061f */
[----:B------:R-:W-:Y:S01]  /*3a30*/  IADD3 R20, P0, PT, R20, 0x4, RZ ;  /* 0x0000000414147810 */ /* 0x000fe20007f1e0ff */
[--C-:B------:R-:W-:Y:S01]  /*3a40*/  @P4 IMAD.MOV.U32 R26, RZ, RZ, R22.reuse ;  /* 0x000000ffff1a4224 */ /* 0x100fe200078e0016 */
[----:B------:R-:W-:Y:S01]  /*3a50*/  @P2 MOV R24, R22 ;  /* 0x0000001600182202 */ /* 0x000fe20000000f00 */
[--C-:B------:R-:W-:Y:S01]  /*3a60*/  @P3 IMAD.MOV.U32 R25, RZ, RZ, R22.reuse ;  /* 0x000000ffff193224 */ /* 0x100fe200078e0016 */
[----:B------:R-:W-:Y:S01]  /*3a70*/  IADD3.X R21, PT, PT, RZ, R21, RZ, P0, !PT ;  /* 0x00000015ff157210 */ /* 0x000fe200007fe4ff */
[----:B------:R-:W-:-:S06]  /*3a80*/  @P1 IMAD.MOV.U32 R19, RZ, RZ, R22 ;  /* 0x000000ffff131224 */ /* 0x000fcc00078e0016 */
[----:B------:R-:W-:Y:S05]  /*3a90*/  @P6 BRA `(.L_x_45) ;  /* 0xfffffffc00a86947 */ /* 0x000fea000383ffff */
[----:B------:R-:W-:Y:S05]  /*3aa0*/  BSYNC.RECONVERGENT B3 ;  /* 0x0000000000037941 */ /* 0x000fea0003800200 */
.L_x_44:
        /* <DEDUP_REMOVED lines=35> */
[----:B------:R-:W-:Y:S01]  /*3ce0*/  @P4 MOV R21, R24 ;  /* 0x0000001800154202 */ /* 0x000fe20000000f00 */
[----:B------:R-:W-:Y:S01]  /*3cf0*/  @P5 IMAD.MOV.U32 R21, RZ, RZ, R19 ;  /* 0x000000ffff155224 */ /* 0x000fe200078e0013 */
[----:B------:R-:W-:-:S04]  /*3d00*/  LOP3.LUT R23, R22, 0x1f, RZ, 0xc0, !PT ;  /* 0x0000001f16177812 */ /* 0x000fc800078ec0ff */
[----:B------:R-:W-:-:S05]  /*3d10*/  SHF.L.W.U32.HI R0, R20, R23, R0 ;  /* 0x0000001714007219 */ /* 0x000fca0000010e00 */
[----:B------:R-:W-:-:S05]  /*3d20*/  @P0 IMAD.MOV.U32 R21, RZ, RZ, R29 ;  /* 0x000000ffff150224 */ /* 0x000fca00078e001d */
[----:B------:R-:W-:-:S07]  /*3d30*/  SHF.L.W.U32.HI R20, R21, R23, R20 ;  /* 0x0000001715147219 */ /* 0x000fce0000010e14 */
.L_x_47:
[----:B------:R-:W-:Y:S05]  /*3d40*/  BSYNC.RECONVERGENT B3 ;  /* 0x0000000000037941 */ /* 0x000fea0003800200 */
.L_x_46:
        /* <DEDUP_REMOVED lines=18> */
.L_x_43:
[----:B------:R-:W-:Y:S05]  /*3e70*/  BSYNC.RECONVERGENT B2 ;  /* 0x0000000000027941 */ /* 0x000fea0003800200 */
.L_x_42:
[----:B-----5:R-:W-:Y:S01]  /*3e80*/  FMUL R0, |R5|, 1.4426950216293334961 ;  /* 0x3fb8aa3b05007820 */ /* 0x020fe20000400200 */
[----:B------:R-:W-:Y:S01]  /*3e90*/  MOV R34, 0x42fc0000 ;  /* 0x42fc000000227802 */ /* 0x000fe20000000f00 */
[C---:B------:R-:W-:Y:S01]  /*3ea0*/  FMUL R37, R7.reuse, 0.63661974668502807617 ;  /* 0x3f22f98307257820 */ /* 0x040fe20000400000 */
[----:B------:R-:W-:Y:S01]  /*3eb0*/  IMAD.MOV.U32 R33, RZ, RZ, 0x3d2aaabb ;  /* 0x3d2aaabbff217424 */ /* 0x000fe200078e00ff */
        /* <DEDUP_REMOVED lines=25> */
[----:B------:R-:W-:-:S03]  /*4050*/  MOV R32, 0x3effffff ;  /* 0x3effffff00207802 */ /* 0x000fc60000000f00 */
[----:B------:R-:W0:Y:S01]  /*4060*/  MUFU.RCP R35, R21 ;  /* 0x0000001500237308 */ /* 0x000e220000001000 */
[----:B------:R-:W-:-:S05]  /*4070*/  FSEL R31, -R32, -0.16666662693023681641, !P0 ;  /* 0xbe2aaaa8201f7808 */ /* 0x000fca0004000100 */
[----:B------:R-:W-:Y:S01]  /*4080*/  FFMA R31, R0, R23, R31 ;  /* 0x00000017001f7223 */ /* 0x000fe2000000001f */
[----:B------:R-:W-:Y:S02]  /*4090*/  FSEL R23, R20, 1, P0 ;  /* 0x3f80000014177808 */ /* 0x000fe40000000000 */
[----:B------:R-:W-:-:S03]  /*40a0*/  FSETP.GE.AND P0, PT, |R5|, 1, PT ;  /* 0x3f8000000500780b */ /* 0x000fc60003f06200 */
[----:B------:R-:W-:-:S04]  /*40b0*/  FFMA R0, R0, R23, RZ ;  /* 0x0000001700007223 */ /* 0x000fc800000000ff */
[----:B------:R-:W-:Y:S01]  /*40c0*/  FFMA R23, R0, R31, R23 ;  /* 0x0000001f00177223 */ /* 0x000fe20000000017 */
[----:B0-----:R-:W-:Y:S01]  /*40d0*/  FMUL.FTZ R30, R35, -0.125 ;  /* 0xbe000000231e7820 */ /* 0x001fe20000410000 */
[C---:B------:R-:W-:Y:S02]  /*40e0*/  FFMA R35, R22.reuse, R29, 0.00019836159481201320887 ;  /* 0x394fff4916237423 */ /* 0x040fe4000000001d */
[----:B------:R-:W-:Y:S01]  /*40f0*/  @P1 FADD R23, RZ, -R23 ;  /* 0x80000017ff171221 */ /* 0x000fe20000000000 */
[----:B------:R-:W-:Y:S01]  /*4100*/  FFMA R30, R21, 2, R30 ;  /* 0x40000000151e7823 */ /* 0x000fe2000000001e */
[----:B------:R-:W-:Y:S01]  /*4110*/  FFMA R35, R22, R35, 0.0083333496004343032837 ;  /* 0x3c08889a16237423 */ /* 0x000fe20000000023 */
[----:B------:R-:W-:-:S03]  /*4120*/  FFMA R21, R36, -1.5707962512969970703, R7 ;  /* 0xbfc90fda24157823 */ /* 0x000fc60000000007 */
[----:B------:R-:W-:Y:S01]  /*4130*/  FFMA R35, R22, R35, 0.16666667163372039795 ;  /* 0x3e2aaaab16237423 */ /* 0x000fe20000000023 */
[----:B------:R-:W-:Y:S01]  /*4140*/  FFMA R21, R36, -7.5497894158615963534e-08, R21 ;  /* 0xb3a2216824157823 */ /* 0x000fe20000000015 */
[----:B------:R-:W-:Y:S01]  /*4150*/  LOP3.LUT R31, R30, 0x80000000, R5, 0xb8, !PT ;  /* 0x800000001e1f7812 */ /* 0x000fe200078eb805 */
[----:B------:R-:W-:Y:S01]  /*4160*/  FMUL R30, R10, R23 ;  /* 0x000000170a1e7220 */ /* 0x000fe20000400000 */
[----:B------:R-:W-:Y:S01]  /*4170*/  FMUL R22, R22, R35 ;  /* 0x0000002316167220 */ /* 0x000fe20000400000 */
[----:B------:R-:W-:Y:S01]  /*4180*/  FFMA R36, R36, -5.3903029534742383927e-15, R21 ;  /* 0xa7c234c524247823 */ /* 0x000fe20000000015 */
[----:B------:R-:W-:Y:S02]  /*4190*/  IMAD.MOV.U32 R35, RZ, RZ, R37 ;  /* 0x000000ffff237224 */ /* 0x000fe400078e0025 */
[----:B------:R-:W-:Y:S02]  /*41a0*/  @!P0 FFMA R31, R5, R22, R5 ;  /* 0x00000016051f8223 */ /* 0x000fe40000000005 */
[----:B------:R-:W-:-:S02]  /*41b0*/  MOV R0, R36 ;  /* 0x0000002400007202 */ /* 0x000fc40000000f00 */
[----:B------:R-:W-:Y:S01]  /*41c0*/  FMUL R31, R10, R31 ;  /* 0x0000001f0a1f7220 */ /* 0x000fe20000400000 */
[----:B------:R-:W-:Y:S06]  /*41d0*/  @!P2 BRA `(.L_x_49) ;  /* 0x000000040080a947 */ /* 0x000fec0003800000 */
[----:B------:R-:W-:-:S13]  /*41e0*/  FSETP.NEU.AND P0, PT, |R7|, +INF , PT ;  /* 0x7f8000000700780b */ /* 0x000fda0003f0d200 */
[----:B------:R-:W-:Y:S01]  /*41f0*/  @!P0 FMUL R0, RZ, R7 ;  /* 0x00000007ff008220 */ /* 0x000fe20000400000 */
[----:B------:R-:W-:Y:S01]  /*4200*/  @!P0 IMAD.MOV.U32 R37, RZ, RZ, RZ ;  /* 0x000000ffff258224 */ /* 0x000fe200078e00ff */
[----:B------:R-:W-:Y:S06]  /*4210*/  @!P0 BRA `(.L_x_49) ;  /* 0x0000000400708947 */ /* 0x000fec0003800000 */
[----:B------:R-:W0:Y:S01]  /*4220*/  LDCU.64 UR4, c[0x4][URZ] ;  /* 0x01000000ff0477ac */ /* 0x000e220008000a00 */
[----:B------:R-:W-:Y:S02]  /*4230*/  IMAD.SHL.U32 R22, R7, 0x100, RZ ;  /* 0x0000010007167824 */ /* 0x000fe400078e00ff */
[----:B------:R-:W-:Y:S01]  /*4240*/  HFMA2 R0, -RZ, RZ, 0, 0 ;  /* 0x00000000ff007431 */ /* 0x000fe200000001ff */
[----:B------:R-:W-:Y:S01]  /*4250*/  BSSY.RECONVERGENT B3, `(.L_x_50) ;  /* 0x000001c000037945 */ /* 0x000fe20003800200 */
[----:B------:R-:W-:Y:S01]  /*4260*/  IMAD.MOV.U32 R37, RZ, RZ, RZ ;  /* 0x000000ffff257224 */ /* 0x000fe200078e00ff */
[----:B------:R-:W-:Y:S02]  /*4270*/  CS2R R38, SRZ ;  /* 0x0000000000267805 */ /* 0x000fe4000001ff00 */
[----:B------:R-:W-:Y:S02]  /*4280*/  LOP3.LUT R41, R22, 0x80000000, RZ, 0xfc, !PT ;  /* 0x8000000016297812 */ /* 0x000fe400078efcff */
[----:B0-----:R-:W-:Y:S01]  /*4290*/  MOV R20, UR4 ;  /* 0x0000000400147c02 */ /* 0x001fe20008000f00 */
[----:B------:R-:W-:-:S07]  /*42a0*/  IMAD.U32 R21, RZ, RZ, UR5 ;  /* 0x00000005ff157e24 */ /* 0x000fce000f8e00ff */
.L_x_51:
[----:B------:R-:W2:Y:S01]  /*42b0*/  LDG.E.CONSTANT R22, desc[UR6][R20.64] ;  /* 0x0000000614167981 */ /* 0x000ea2000c1e9900 */
[----:B------:R-:W-:Y:S01]  /*42c0*/  ISETP.EQ.AND P6, PT, R38, RZ, PT ;  /* 0x000000ff2600720c */ /* 0x000fe20003fc2270 */
[----:B------:R-:W-:Y:S01]  /*42d0*/  VIADD R0, R0, 0x1 ;  /* 0x0000000100007836 */ /* 0x000fe20000000000 */
[C---:B------:R-:W-:Y:S02]  /*42e0*/  ISETP.EQ.AND P5, PT, R38.reuse, 0x4, PT ;  /* 0x000000042600780c */ /* 0x040fe40003fa2270 */
[C---:B------:R-:W-:Y:S02]  /*42f0*/  ISETP.EQ.AND P4, PT, R38.reuse, 0x8, PT ;  /* 0x000000082600780c */ /* 0x040fe40003f82270 */
[C---:B------:R-:W-:Y:S02]  /*4300*/  ISETP.EQ.AND P3, PT, R38.reuse, 0xc, PT ;  /* 0x0000000c2600780c */ /* 0x040fe40003f62270 */
[C---:B------:R-:W-:Y:S02]  /*4310*/  ISETP.EQ.AND P2, PT, R38.reuse, 0x10, PT ;  /* 0x000000102600780c */ /* 0x040fe40003f42270 */
[----:B------:R-:W-:-:S02]  /*4320*/  ISETP.EQ.AND P1, PT, R38, 0x14, PT ;  /* 0x000000142600780c */ /* 0x000fc40003f22270 */
[----:B------:R-:W-:Y:S01]  /*4330*/  IADD3 R38, PT, PT, R38, 0x4, RZ ;  /* 0x0000000426267810 */ /* 0x000fe20007ffe0ff */
[----:B--2---:R-:W-:-:S03]  /*4340*/  IMAD.WIDE.U32 R22, R22, R41, RZ ;  /* 0x0000002916167225 */ /* 0x004fc600078e00ff */
[----:B------:R-:W-:-:S04]  /*4350*/  IADD3 R22, P0, PT, R22, R37, RZ ;  /* 0x0000002516167210 */ /* 0x000fc80007f1e0ff */
[-C--:B------:R-:W-:Y:S01]  /*4360*/  @P6 MOV R16, R22.reuse ;  /* 0x0000001600106202 */ /* 0x080fe20000000f00 */
[----:B------:R-:W-:Y:S01]  /*4370*/  IMAD.X R37, R23, 0x1, R39, P0 ;  /* 0x0000000117257824 */ /* 0x000fe200000e0627 */
[----:B------:R-:W-:Y:S01]  /*4380*/  ISETP.NE.AND P6, PT, R0, 0x6, PT ;  /* 0x000000060000780c */ /* 0x000fe20003fc5270 */
[--C-:B------:R-:W-:Y:S01]  /*4390*/  @P5 IMAD.MOV.U32 R27, RZ, RZ, R22.reuse ;  /* 0x000000ffff1b5224 */ /* 0x100fe200078e0016 */
[----:B------:R-:W-:Y:S01]  /*43a0*/  IADD3 R20, P0, PT, R20, 0x4, RZ ;  /* 0x0000000414147810 */ /* 0x000fe20007f1e0ff */
[--C-:B------:R-:W-:Y:S01]  /*43b0*/  @P4 IMAD.MOV.U32 R26, RZ, RZ, R22.reuse ;  /* 0x000000ffff1a4224 */ /* 0x100fe200078e0016 */
[----:B------:R-:W-:Y:S01]  /*43c0*/  @P3 MOV R25, R22 ;  /* 0x0000001600193202 */ /* 0x000fe20000000f00 */
[--C-:B------:R-:W-:Y:S02]  /*43d0*/  @P2 IMAD.MOV.U32 R24, RZ, RZ, R22.reuse ;  /* 0x000000ffff182224 */ /* 0x100fe400078e0016 */
[----:B------:R-:W-:Y:S02]  /*43e0*/  @P1 IMAD.MOV.U32 R19, RZ, RZ, R22 ;  /* 0x000000ffff131224 */ /* 0x000fe400078e0016 */
[----:B------:R-:W-:-:S04]  /*43f0*/  IMAD.X R21, RZ, RZ, R21, P0 ;  /* 0x000000ffff157224 */ /* 0x000fc800000e0615 */
[----:B------:R-:W-:Y:S05]  /*4400*/  @P6 BRA `(.L_x_51) ;  /* 0xfffffffc00a86947 */ /* 0x000fea000383ffff */
[----:B------:R-:W-:Y:S05]  /*4410*/  BSYNC.RECONVERGENT B3 ;  /* 0x0000000000037941 */ /* 0x000fea0003800200 */
.L_x_50:
        /* <DEDUP_REMOVED lines=31> */
[----:B------:R-:W-:Y:S01]  /*4610*/  @P1 IMAD.MOV.U32 R21, RZ, RZ, R27 ;  /* 0x000000ffff151224 */ /* 0x000fe200078e001b */
[----:B------:R-:W-:Y:S01]  /*4620*/  LOP3.LUT R23, R23, 0x1f, RZ, 0xc0, !PT ;  /* 0x0000001f17177812 */ /* 0x000fe200078ec0ff */
[----:B------:R-:W-:Y:S01]  /*4630*/  @P0 IMAD.MOV.U32 R21, RZ, RZ, R26 ;  /* 0x000000ffff150224 */ /* 0x000fe200078e001a */
[----:B------:R-:W-:Y:S02]  /*4640*/  ISETP.EQ.AND P0, PT, R22, 0x8, PT ;  /* 0x000000081600780c */ /* 0x000fe40003f02270 */
[----:B------:R-:W-:Y:S01]  /*4650*/  @P3 MOV R21, R25 ;  /* 0x0000001900153202 */ /* 0x000fe20000000f00 */
[----:B------:R-:W-:Y:S01]  /*4660*/  @P4 IMAD.MOV.U32 R21, RZ, RZ, R24 ;  /* 0x000000ffff154224 */ /* 0x000fe200078e0018 */
[----:B------:R-:W-:Y:S01]  /*4670*/  SHF.L.W.U32.HI R0, R20, R23, R0 ;  /* 0x0000001714007219 */ /* 0x000fe20000010e00 */
[----:B------:R-:W-:-:S08]  /*4680*/  @P5 IMAD.MOV.U32 R21, RZ, RZ, R19 ;  /* 0x000000ffff155224 */ /* 0x000fd000078e0013 */
[----:B------:R-:W-:-:S04]  /*4690*/  @P0 MOV R21, R37 ;  /* 0x0000002500150202 */ /* 0x000fc80000000f00 */
[----:B------:R-:W-:-:S07]  /*46a0*/  SHF.L.W.U32.HI R20, R21, R23, R20 ;  /* 0x0000001715147219 */ /* 0x000fce0000010e14 */
.L_x_53:
[----:B------:R-:W-:Y:S05]  /*46b0*/  BSYNC.RECONVERGENT B3 ;  /* 0x0000000000037941 */ /* 0x000fea0003800200 */
.L_x_52:
        /* <DEDUP_REMOVED lines=9> */
[C---:B------:R-:W-:Y:S02]  /*4750*/  LOP3.LUT R38, R37.reuse, R7, RZ, 0x3c, !PT ;  /* 0x0000000725267212 */ /* 0x040fe400078e3cff */
[----:B------:R-:W0:Y:S01]  /*4760*/  I2F.F64.S64 R20, R20 ;  /* 0x0000001400147312 */ /* 0x000e220000301c00 */
[----:B------:R-:W-:Y:S02]  /*4770*/  LEA.HI R37, R37, R0, RZ, 0x1 ;  /* 0x0000000025257211 */ /* 0x000fe400078f08ff */
[----:B------:R-:W-:-:S03]  /*4780*/  ISETP.GE.AND P0, PT, R38, RZ, PT ;  /* 0x000000ff2600720c */ /* 0x000fc60003f06270 */
[----:B------:R-:W-:-:S05]  /*4790*/  IMAD.MOV R0, RZ, RZ, -R37 ;  /* 0x000000ffff007224 */ /* 0x000fca00078e0a25 */
[----:B------:R-:W-:Y:S01]  /*47a0*/  @!P1 MOV R37, R0 ;  /* 0x0000000000259202 */ /* 0x000fe20000000f00 */
[----:B0-----:R-:W-:-:S10]  /*47b0*/  DMUL R22, R20, UR4 ;  /* 0x0000000414167c28 */ /* 0x001fd40008000000 */
[----:B------:R-:W0:Y:S02]  /*47c0*/  F2F.F32.F64 R22, R22 ;  /* 0x0000001600167310 */ /* 0x000e240000301000 */
[----:B0-----:R-:W-:-:S07]  /*47d0*/  FSEL R0, -R22, R22, !P0 ;  /* 0x0000001616007208 */ /* 0x001fce0004000100 */
.L_x_49:
[----:B------:R-:W-:Y:S05]  /*47e0*/  BSYNC.RECONVERGENT B2 ;  /* 0x0000000000027941 */ /* 0x000fea0003800200 */
.L_x_48:
        /* <DEDUP_REMOVED lines=20> */
[----:B------:R-:W-:Y:S01]  /*4930*/  @!P0 IMAD.MOV.U32 R35, RZ, RZ, RZ ;  /* 0x000000ffff238224 */ /* 0x000fe200078e00ff */
[----:B------:R-:W-:Y:S06]  /*4940*/  @!P0 BRA `(.L_x_55) ;  /* 0x00000004006c8947 */ /* 0x000fec0003800000 */
[----:B------:R-:W0:Y:S01]  /*4950*/  LDCU.64 UR4, c[0x4][URZ] ;  /* 0x01000000ff0477ac */ /* 0x000e220008000a00 */
[----:B------:R-:W-:Y:S01]  /*4960*/  SHF.L.U32 R18, R7, 0x8, RZ ;  /* 0x0000000807127819 */ /* 0x000fe200000006ff */
[----:B------:R-:W-:Y:S01]  /*4970*/  HFMA2 R35, -RZ, RZ, 0, 0 ;  /* 0x00000000ff237431 */ /* 0x000fe200000001ff */
[----:B------:R-:W-:Y:S01]  /*4980*/  BSSY.RECONVERGENT B3, `(.L_x_56) ;  /* 0x000001c000037945 */ /* 0x000fe20003800200 */
[----:B------:R-:W-:Y:S01]  /*4990*/  CS2R R36, SRZ ;  /* 0x0000000000247805 */ /* 0x000fe2000001ff00 */
[----:B------:R-:W-:Y:S01]  /*49a0*/  IMAD.MOV.U32 R0, RZ, RZ, RZ ;  /* 0x000000ffff007224 */ /* 0x000fe200078e00ff */
[----:B------:R-:W-:Y:S01]  /*49b0*/  LOP3.LUT R39, R18, 0x80000000, RZ, 0xfc, !PT ;  /* 0x8000000012277812 */ /* 0x000fe200078efcff */
[----:B0-----:R-:W-:Y:S02]  /*49c0*/  IMAD.U32 R20, RZ, RZ, UR4 ;  /* 0x00000004ff147e24 */ /* 0x001fe4000f8e00ff */
[----:B------:R-:W-:-:S07]  /*49d0*/  IMAD.U32 R21, RZ, RZ, UR5 ;  /* 0x00000005ff157e24 */ /* 0x000fce000f8e00ff */
.L_x_57:
[----:B------:R-:W2:Y:S01]  /*49e0*/  LDG.E.CONSTANT R22, desc[UR6][R20.64] ;  /* 0x0000000614167981 */ /* 0x000ea2000c1e9900 */
[----:B------:R-:W-:Y:S01]  /*49f0*/  ISETP.EQ.AND P6, PT, R36, RZ, PT ;  /* 0x000000ff2400720c */ /* 0x000fe20003fc2270 */
[----:B------:R-:W-:Y:S01]  /*4a00*/  VIADD R0, R0, 0x1 ;  /* 0x0000000100007836 */ /* 0x000fe20000000000 */
[C---:B------:R-:W-:Y:S02]  /*4a10*/  ISETP.EQ.AND P5, PT, R36.reuse, 0x4, PT ;  /* 0x000000042400780c */ /* 0x040fe40003fa2270 */
[C---:B------:R-:W-:Y:S02]  /*4a20*/  ISETP.EQ.AND P4, PT, R36.reuse, 0x8, PT ;  /* 0x000000082400780c */ /* 0x040fe40003f82270 */
[C---:B------:R-:W-:Y:S02]  /*4a30*/  ISETP.EQ.AND P3, PT, R36.reuse, 0xc, PT ;  /* 0x0000000c2400780c */ /* 0x040fe40003f62270 */
[C---:B------:R-:W-:Y:S02]  /*4a40*/  ISETP.EQ.AND P2, PT, R36.reuse, 0x10, PT ;  /* 0x000000102400780c */ /* 0x040fe40003f42270 */
[C---:B------:R-:W-:Y:S01]  /*4a50*/  ISETP.EQ.AND P1, PT, R36.reuse, 0x14, PT ;  /* 0x000000142400780c */ /* 0x040fe20003f22270 */
[----:B------:R-:W-:-:S02]  /*4a60*/  VIADD R36, R36, 0x4 ;  /* 0x0000000424247836 */ /* 0x000fc40000000000 */
[----:B--2---:R-:W-:-:S03]  /*4a70*/  IMAD.WIDE.U32 R22, R22, R39, RZ ;  /* 0x0000002716167225 */ /* 0x004fc600078e00ff */
[----:B------:R-:W-:-:S04]  /*4a80*/  IADD3 R18, P0, PT, R22, R35, RZ ;  /* 0x0000002316127210 */ /* 0x000fc80007f1e0ff */
[----:B------:R-:W-:Y:S01]  /*4a90*/  IADD3.X R35, PT, PT, R23, R37, RZ, P0, !PT ;  /* 0x0000002517237210 */ /* 0x000fe200007fe4ff */
[--C-:B------:R-:W-:Y:S01]  /*4aa0*/  @P6 IMAD.MOV.U32 R16, RZ, RZ, R18.reuse ;  /* 0x000000ffff106224 */ /* 0x100fe200078e0012 */
[----:B------:R-:W-:Y:S01]  /*4ab0*/  ISETP.NE.AND P6, PT, R0, 0x6, PT ;  /* 0x000000060000780c */ /* 0x000fe20003fc5270 */
[--C-:B------:R-:W-:Y:S01]  /*4ac0*/  @P5 IMAD.MOV.U32 R27, RZ, RZ, R18.reuse ;  /* 0x000000ffff1b5224 */ /* 0x100fe200078e0012 */
[----:B------:R-:W-:Y:S01]  /*4ad0*/  IADD3 R20, P0, PT, R20, 0x4, RZ ;  /* 0x0000000414147810 */ /* 0x000fe20007f1e0ff */
[--C-:B------:R-:W-:Y:S01]  /*4ae0*/  @P3 IMAD.MOV.U32 R25, RZ, RZ, R18.reuse ;  /* 0x000000ffff193224 */ /* 0x100fe200078e0012 */
[-C--:B------:R-:W-:Y:S01]  /*4af0*/  @P4 MOV R26, R18.reuse ;  /* 0x00000012001a4202 */ /* 0x080fe20000000f00 */
[----:B------:R-:W-:Y:S01]  /*4b00*/  @P2 IMAD.MOV.U32 R24, RZ, RZ, R18 ;  /* 0x000000ffff182224 */ /* 0x000fe200078e0012 */
[----:B------:R-:W-:Y:S01]  /*4b10*/  @P1 MOV R19, R18 ;  /* 0x0000001200131202 */ /* 0x000fe20000000f00 */
[----:B------:R-:W-:-:S06]  /*4b20*/  IMAD.X R21, RZ, RZ, R21, P0 ;  /* 0x000000ffff157224 */ /* 0x000fcc00000e0615 */
[----:B------:R-:W-:Y:S05]  /*4b30*/  @P6 BRA `(.L_x_57) ;  /* 0xfffffffc00a86947 */ /* 0x000fea000383ffff */
[----:B------:R-:W-:Y:S05]  /*4b40*/  BSYNC.RECONVERGENT B3 ;  /* 0x0000000000037941 */ /* 0x000fea0003800200 */
.L_x_56:
        /* <DEDUP_REMOVED lines=30> */
[----:B------:R-:W-:Y:S02]  /*4d30*/  @P1 IMAD.MOV.U32 R16, RZ, RZ, R27 ;  /* 0x000000ffff101224 */ /* 0x000fe400078e001b */
[----:B------:R-:W-:Y:S01]  /*4d40*/  @P0 IMAD.MOV.U32 R16, RZ, RZ, R26 ;  /* 0x000000ffff100224 */ /* 0x000fe200078e001a */
[----:B------:R-:W-:Y:S02]  /*4d50*/  ISETP.EQ.AND P0, PT, R21, 0x8, PT ;  /* 0x000000081500780c */ /* 0x000fe40003f02270 */
[----:B------:R-:W-:Y:S01]  /*4d60*/  @P3 MOV R16, R25 ;  /* 0x0000001900103202 */ /* 0x000fe20000000f00 */
[----:B------:R-:W-:Y:S02]  /*4d70*/  @P4 IMAD.MOV.U32 R16, RZ, RZ, R24 ;  /* 0x000000ffff104224 */ /* 0x000fe400078e0018 */
[----:B------:R-:W-:Y:S01]  /*4d80*/  @P5 IMAD.MOV.U32 R16, RZ, RZ, R19 ;  /* 0x000000ffff105224 */ /* 0x000fe200078e0013 */
[----:B------:R-:W-:-:S04]  /*4d90*/  LOP3.LUT R19, R20, 0x1f, RZ, 0xc0, !PT ;  /* 0x0000001f14137812 */ /* 0x000fc800078ec0ff */
[----:B------:R-:W-:-:S03]  /*4da0*/  SHF.L.W.U32.HI R0, R18, R19, R0 ;  /* 0x0000001312007219 */ /* 0x000fc60000010e00 */
[----:B------:R-:W-:-:S04]  /*4db0*/  @P0 MOV R16, R35 ;  /* 0x0000002300100202 */ /* 0x000fc80000000f00 */
[----:B------:R-:W-:-:S07]  /*4dc0*/  SHF.L.W.U32.HI R18, R16, R19, R18 ;  /* 0x0000001310127219 */ /* 0x000fce0000010e12 */
.L_x_59:
[----:B------:R-:W-:Y:S05]  /*4dd0*/  BSYNC.RECONVERGENT B3 ;  /* 0x0000000000037941 */ /* 0x000fea0003800200 */
.L_x_58:
        /* <DEDUP_REMOVED lines=18> */
.L_x_55:
[----:B------:R-:W-:Y:S05]  /*4f00*/  BSYNC.RECONVERGENT B2 ;  /* 0x0000000000027941 */ /* 0x000fea0003800200 */
.L_x_54:
        /* <DEDUP_REMOVED lines=14> */
[----:B------:R-:W-:Y:S02]  /*4ff0*/  LOP3.LUT R0, R35, 0x1, RZ, 0xc0, !PT ;  /* 0x0000000123007812 */ /* 0x000fe400078ec0ff */
[----:B------:R-:W-:Y:S02]  /*5000*/  SHF.L.U32 R19, R19, 0x17, RZ ;  /* 0x0000001713137819 */ /* 0x000fe400000006ff */
[----:B------:R-:W-:Y:S01]  /*5010*/  ISETP.NE.U32.AND P0, PT, R0, 0x1, PT ;  /* 0x000000010000780c */ /* 0x000fe20003f05070 */
[----:B------:R-:W0:Y:S03]  /*5020*/  MUFU.EX2 R18, R18 ;  /* 0x0000001200127308 */ /* 0x000e260000000800 */
[----:B------:R-:W-:Y:S02]  /*5030*/  FSEL R33, R33, 0.0083327032625675201416, !P0 ;  /* 0x3c0885e421217808 */ /* 0x000fe40004000000 */
[----:B------:R-:W-:-:S02]  /*5040*/  FSEL R17, R17, -0.00019574658654164522886, !P0 ;  /* 0xb94d415311117808 */ /* 0x000fc40004000000 */
        /* <DEDUP_REMOVED lines=25> */
[----:B------:R-:W-:Y:S01]  /*51e0*/  VIADD R16, R0, 0xf3000000 ;  /* 0xf300000000107836 */ /* 0x000fe20000000000 */
[----:B------:R0:W1:Y:S04]  /*51f0*/  MUFU.RSQ R17, R0 ;  /* 0x0000000000117308 */ /* 0x0000680000001400 */
[----:B------:R-:W-:-:S13]  /*5200*/  ISETP.GT.U32.AND P0, PT, R16, 0x727fffff, PT ;  /* 0x727fffff1000780c */ /* 0x000fda0003f04070 */
[----:B01----:R-:W-:Y:S05]  /*5210*/  @!P0 BRA `(.L_x_61) ;  /* 0x0000000000108947 */ /* 0x003fea0003800000 */
[----:B------:R-:W-:-:S07]  /*5220*/  MOV R16, 0x5240 ;  /* 0x0000524000107802 */ /* 0x000fce0000000f00 */
[----:B------:R-:W-:Y:S05]  /*5230*/  CALL.REL.NOINC `($__internal_0_$__cuda_sm20_sqrt_rn_f32_slowpath) ;  /* 0x0000000800fc7944 */ /* 0x000fea0003c00000 */
[----:B------:R-:W-:Y:S01]  /*5240*/  MOV R23, R0 ;  /* 0x0000000000177202 */ /* 0x000fe20000000f00 */
[----:B------:R-:W-:Y:S06]  /*5250*/  BRA `(.L_x_62) ;  /* 0x0000000000107947 */ /* 0x000fec0003800000 */
.L_x_61:
[----:B------:R-:W-:Y:S01]  /*5260*/  FMUL.FTZ R23, R0, R17 ;  /* 0x0000001100177220 */ /* 0x000fe20000410000 */
[----:B------:R-:W-:-:S03]  /*5270*/  FMUL.FTZ R16, R17, 0.5 ;  /* 0x3f00000011107820 */ /* 0x000fc60000410000 */
[----:B------:R-:W-:-:S04]  /*5280*/  FFMA R0, -R23, R23, R0 ;  /* 0x0000001717007223 */ /* 0x000fc80000000100 */
[----:B------:R-:W-:-:S07]  /*5290*/  FFMA R23, R0, R16, R23 ;  /* 0x0000001000177223 */ /* 0x000fce0000000017 */
.L_x_62:
[----:B------:R-:W-:Y:S05]  /*52a0*/  BSYNC.RECONVERGENT B2 ;  /* 0x0000000000027941 */ /* 0x000fea0003800200 */
.L_x_60:
        /* <DEDUP_REMOVED lines=16> */
.L_x_64:
[----:B------:R-:W-:Y:S01]  /*53b0*/  FMUL.FTZ R0, R17, R16 ;  /* 0x0000001011007220 */ /* 0x000fe20000410000 */
[----:B------:R-:W-:-:S03]  /*53c0*/  FMUL.FTZ R16, R16, 0.5 ;  /* 0x3f00000010107820 */ /* 0x000fc60000410000 */
[----:B------:R-:W-:-:S04]  /*53d0*/  FFMA R15, -R0, R0, R17 ;  /* 0x00000000000f7223 */ /* 0x000fc80000000111 */
[----:B------:R-:W-:-:S07]  /*53e0*/  FFMA R0, R15, R16, R0 ;  /* 0x000000100f007223 */ /* 0x000fce0000000000 */
.L_x_65:
[----:B------:R-:W-:Y:S05]  /*53f0*/  BSYNC.RECONVERGENT B2 ;  /* 0x0000000000027941 */ /* 0x000fea0003800200 */
.L_x_63:
        /* <DEDUP_REMOVED lines=15> */
.L_x_67:
[----:B------:R-:W-:Y:S01]  /*54f0*/  FMUL.FTZ R15, R0, R17 ;  /* 0x00000011000f7220 */ /* 0x000fe20000410000 */
[----:B------:R-:W-:-:S03]  /*5500*/  FMUL.FTZ R16, R17, 0.5 ;  /* 0x3f00000011107820 */ /* 0x000fc60000410000 */
[----:B------:R-:W-:-:S04]  /*5510*/  FFMA R0, -R15, R15, R0 ;  /* 0x0000000f0f007223 */ /* 0x000fc80000000100 */
[----:B------:R-:W-:-:S07]  /*5520*/  FFMA R15, R0, R16, R15 ;  /* 0x00000010000f7223 */ /* 0x000fce000000000f */
.L_x_68:
[----:B------:R-:W-:Y:S05]  /*5530*/  BSYNC.RECONVERGENT B2 ;  /* 0x0000000000027941 */ /* 0x000fea0003800200 */
.L_x_66:
[----:B------:R-:W-:-:S04]  /*5540*/  FSETP.GT.AND P0, PT, R15, 130, PT ;  /* 0x430200000f00780b */ /* 0x000fc80003f04000 */
[----:B------:R-:W-:-:S13]  /*5550*/  FSETP.LT.OR P0, PT, R15, 60, P0 ;  /* 0x427000000f00780b */ /* 0x000fda0000701400 */
[----:B------:R-:W-:Y:S05]  /*5560*/  @P0 EXIT ;  /* 0x000000000000094d */ /* 0x000fea0003800000 */
[----:B------:R-:W-:Y:S01]  /*5570*/  VIADD R0, R19, 0xf3000000 ;  /* 0xf300000013007836 */ /* 0x000fe20000000000 */
[----:B------:R0:W1:Y:S01]  /*5580*/  MUFU.RSQ R16, R19 ;  /* 0x0000001300107308 */ /* 0x0000620000001400 */
[----:B------:R-:W-:Y:S03]  /*5590*/  BSSY.RECONVERGENT B2, `(.L_x_69) ;  /* 0x000000b000027945 */ /* 0x000fe60003800200 */
[----:B------:R-:W-:-:S13]  /*55a0*/  ISETP.GT.U32.AND P0, PT, R0, 0x727fffff, PT ;  /* 0x727fffff0000780c */ /* 0x000fda0003f04070 */
[----:B01----:R-:W-:Y:S05]  /*55b0*/  @!P0 BRA `(.L_x_70) ;  /* 0x0000000000108947 */ /* 0x003fea0003800000 */
[----:B------:R-:W-:Y:S02]  /*55c0*/  MOV R0, R19 ;  /* 0x0000001300007202 */ /* 0x000fe40000000f00 */
[----:B------:R-:W-:-:S07]  /*55d0*/  MOV R16, 0x55f0 ;  /* 0x000055f000107802 */ /* 0x000fce0000000f00 */
[----:B------:R-:W-:Y:S05]  /*55e0*/  CALL.REL.NOINC `($__internal_0_$__cuda_sm20_sqrt_rn_f32_slowpath) ;  /* 0x0000000800107944 */ /* 0x000fea0003c00000 */
[----:B------:R-:W-:Y:S05]  /*55f0*/  BRA `(.L_x_71) ;  /* 0x0000000000107947 */ /* 0x000fea0003800000 */
.L_x_70:
[----:B------:R-:W-:Y:S01]  /*5600*/  FMUL.FTZ R0, R19, R16 ;  /* 0x0000001013007220 */ /* 0x000fe20000410000 */
[----:B------:R-:W-:-:S03]  /*5610*/  FMUL.FTZ R16, R16, 0.5 ;  /* 0x3f00000010107820 */ /* 0x000fc60000410000 */
[----:B------:R-:W-:-:S04]  /*5620*/  FFMA R17, -R0, R0, R19 ;  /* 0x0000000000117223 */ /* 0x000fc80000000113 */
[----:B------:R-:W-:-:S07]  /*5630*/  FFMA R0, R17, R16, R0 ;  /* 0x0000001011007223 */ /* 0x000fce0000000000 */
.L_x_71:
[----:B------:R-:W-:Y:S05]  /*5640*/  BSYNC.RECONVERGENT B2 ;  /* 0x0000000000027941 */ /* 0x000fea0003800200 */
.L_x_69:
[----:B------:R-:W2:Y:S01]  /*5650*/  LDG.E.64 R18, desc[UR6][R2.64] ;  /* 0x0000000602127981 */ /* 0x000ea2000c1e1b00 */
[----:B------:R-:W0:Y:S01]  /*5660*/  LDC.64 R16, c[0x0][0x380] ;  /* 0x0000e000ff107b82 */ /* 0x000e220000000a00 */
[----:B------:R-:W-:Y:S02]  /*5670*/  IMAD.MOV.U32 R31, RZ, RZ, 0x1 ;  /* 0x00000001ff1f7424 */ /* 0x000fe400078e00ff */
[----:B--2---:R-:W-:-:S05]  /*5680*/  IMAD.WIDE R18, R4, 0x4, R18 ;  /* 0x0000000404127825 */ /* 0x004fca00078e0212 */
[----:B------:R1:W-:Y:S04]  /*5690*/  STG.E desc[UR6][R18.64], R31 ;  /* 0x0000001f12007986 */ /* 0x0003e8000c101906 */
        /* <DEDUP_REMOVED lines=10> */
[----:B------:R-:W1:Y:S01]  /*5740*/  LDG.E R24, desc[UR6][R24.64] ;  /* 0x0000000618187981 */ /* 0x000e62000c1e1900 */
[----:B---3--:R-:W-:Y:S01]  /*5750*/  IMAD.WIDE R26, R4, 0x4, R26 ;  /* 0x00000004041a7825 */ /* 0x008fe200078e021a */
[----:B-1----:R-:W-:-:S05]  /*5760*/  I2FP.F32.S32 R31, R24 ;  /* 0x00000018001f7245 */ /* 0x002fca0000201400 */
[----:B------:R1:W-:Y:S04]  /*5770*/  STG.E desc[UR6][R26.64], R31 ;  /* 0x0000001f1a007986 */ /* 0x0003e8000c101906 */
[----:B------:R-:W2:Y:S04]  /*5780*/  LDG.E.64 R18, desc[UR6][R16.64+0x98] ;  /* 0x0000980610127981 */ /* 0x000ea8000c1e1b00 */
[----:B------:R-:W3:Y:S01]  /*5790*/  LDG.E.64 R20, desc[UR6][R2.64+0x88] ;  /* 0x0000880602147981 */ /* 0x000ee2000c1e1b00 */
[----:B--2---:R-:W-:-:S06]  /*57a0*/  IMAD.WIDE R18, R14, 0x4, R18 ;  /* 0x000000040e127825 */ /* 0x004fcc00078e0212 */
[----:B------:R-:W2:Y:S01]  /*57b0*/  LDG.E R19, desc[UR6][R18.64] ;  /* 0x0000000612137981 */ /* 0x000ea2000c1e1900 */
[----:B---3--:R-:W-:-:S05]  /*57c0*/  IMAD.WIDE R20, R4, 0x4, R20 ;  /* 0x0000000404147825 */ /* 0x008fca00078e0214 */
[----:B--2---:R1:W-:Y:S04]  /*57d0*/  STG.E desc[UR6][R20.64], R19 ;  /* 0x0000001314007986 */ /* 0x0043e8000c101906 */
[----:B0-----:R-:W2:Y:S04]  /*57e0*/  LDG.E.64 R22, desc[UR6][R16.64+0x98] ;  /* 0x0000980610167981 */ /* 0x001ea8000c1e1b00 */
[----:B------:R-:W3:Y:S01]  /*57f0*/  LDG.E.64 R24, desc[UR6][R2.64+0x90] ;  /* 0x0000900602187981 */ /* 0x000ee2000c1e1b00 */
[----:B--2---:R-:W-:-:S06]  /*5800*/  IMAD.WIDE R22, R13, 0x4, R22 ;  /* 0x000000040d167825 */ /* 0x004fcc00078e0216 */
[----:B------:R-:W2:Y:S01]  /*5810*/  LDG.E R23, desc[UR6][R22.64] ;  /* 0x0000000616177981 */ /* 0x000ea2000c1e1900 */
[----:B---3--:R-:W-:-:S05]  /*5820*/  IMAD.WIDE R24, R4, 0x4, R24 ;  /* 0x0000000404187825 */ /* 0x008fca00078e0218 */
[----:B--2---:R1:W-:Y:S02]  /*5830*/  STG.E desc[UR6][R24.64], R23 ;  /* 0x0000001718007986 */ /* 0x0043e4000c101906 */
.L_x_35:
[----:B------:R-:W-:Y:S05]  /*5840*/  BSYNC.RECONVERGENT B1 ;  /* 0x0000000000017941 */ /* 0x000fea0003800200 */
.L_x_0:
[----:B------:R-:W-:Y:S05]  /*5850*/  WARPSYNC.ALL ;  /* 0x0000000000007948 */ /* 0x000fea0003800000 */
[----:B------:R-:W3:Y:S02]  /*5860*/  LDG.E.64 R16, desc[UR6][R2.64] ;  /* 0x0000000602107981 */ /* 0x000ee4000c1e1b00 */
[----:B---3--:R-:W-:-:S06]  /*5870*/  IMAD.WIDE R16, R4, 0x4, R16 ;  /* 0x0000000404107825 */ /* 0x008fcc00078e0210 */
[----:B------:R-:W3:Y:S02]  /*5880*/  LDG.E R16, desc[UR6][R16.64] ;  /* 0x0000000610107981 */ /* 0x000ee4000c1e1900 */
[----:B---3--:R-:W-:-:S13]  /*5890*/  ISETP.NE.AND P0, PT, R16, -0x1, PT ;  /* 0xffffffff1000780c */ /* 0x008fda0003f05270 */
[----:B------:R-:W-:Y:S05]  /*58a0*/  @!P0 EXIT ;  /* 0x000000000000894d */ /* 0x000fea0003800000 */
[----:B------:R-:W3:Y:S02]  /*58b0*/  LDG.E.64 R16, desc[UR6][R2.64+0x18] ;  /* 0x0000180602107981 */ /* 0x000ee4000c1e1b00 */
[----:B---3--:R-:W-:-:S05]  /*58c0*/  IMAD.WIDE R16, R4, 0x4, R16 ;  /* 0x0000000404107825 */ /* 0x008fca00078e0210 */
[----:B------:R0:W-:Y:S04]  /*58d0*/  STG.E desc[UR6][R16.64], R10 ;  /* 0x0000000a10007986 */ /* 0x0001e8000c101906 */
[----:B-12---:R-:W2:Y:S02]  /*58e0*/  LDG.E.64 R18, desc[UR6][R2.64+0x20] ;  /* 0x0000200602127981 */ /* 0x006ea4000c1e1b00 */
[----:B--2---:R-:W-:-:S05]  /*58f0*/  IMAD.WIDE R18, R4, 0x4, R18 ;  /* 0x0000000404127825 */ /* 0x004fca00078e0212 */
[----:B-----5:R1:W-:Y:S04]  /*5900*/  STG.E desc[UR6][R18.64], R5 ;  /* 0x0000000512007986 */ /* 0x0203e8000c101906 */
[----:B------:R-:W2:Y:S02]  /*5910*/  LDG.E.64 R20, desc[UR6][R2.64+0x28] ;  /* 0x0000280602147981 */ /* 0x000ea4000c1e1b00 */
[----:B--2---:R-:W-:-:S05]  /*5920*/  IMAD.WIDE R20, R4, 0x4, R20 ;  /* 0x0000000404147825 */ /* 0x004fca00078e0214 */
[----:B------:R2:W-:Y:S04]  /*5930*/  STG.E desc[UR6][R20.64], R12 ;  /* 0x0000000c14007986 */ /* 0x0005e8000c101906 */
[----:B------:R-:W3:Y:S02]  /*5940*/  LDG.E.64 R22, desc[UR6][R2.64+0x30] ;  /* 0x0000300602167981 */ /* 0x000ee4000c1e1b00 */
[----:B---3--:R-:W-:-:S05]  /*5950*/  IMAD.WIDE R22, R4, 0x4, R22 ;  /* 0x0000000404167825 */ /* 0x008fca00078e0216 */
[----:B------:R3:W-:Y:S04]  /*5960*/  STG.E desc[UR6][R22.64], R8 ;  /* 0x0000000816007986 */ /* 0x0007e8000c101906 */
[----:B------:R-:W4:Y:S02]  /*5970*/  LDG.E.64 R24, desc[UR6][R2.64+0x38] ;  /* 0x0000380602187981 */ /* 0x000f24000c1e1b00 */
[----:B----4-:R-:W-:-:S05]  /*5980*/  IMAD.WIDE R24, R4, 0x4, R24 ;  /* 0x0000000404187825 */ /* 0x010fca00078e0218 */
[----:B------:R4:W-:Y:S04]  /*5990*/  STG.E desc[UR6][R24.64], R11 ;  /* 0x0000000b18007986 */ /* 0x0009e8000c101906 */
[----:B0-----:R-:W2:Y:S02]  /*59a0*/  LDG.E.64 R16, desc[UR6][R2.64+0x40] ;  /* 0x0000400602107981 */ /* 0x001ea4000c1e1b00 */
[----:B--2---:R-:W-:-:S05]  /*59b0*/  IMAD.WIDE R16, R4, 0x4, R16 ;  /* 0x0000000404107825 */ /* 0x004fca00078e0210 */
[----:B------:R0:W-:Y:S04]  /*59c0*/  STG.E desc[UR6][R16.64], R6 ;  /* 0x0000000610007986 */ /* 0x0001e8000c101906 */
[----:B-1----:R-:W2:Y:S02]  /*59d0*/  LDG.E.64 R18, desc[UR6][R2.64+0x48] ;  /* 0x0000480602127981 */ /* 0x002ea4000c1e1b00 */
[----:B--2---:R-:W-:-:S05]  /*59e0*/  IMAD.WIDE R18, R4, 0x4, R18 ;  /* 0x0000000404127825 */ /* 0x004fca00078e0212 */
[----:B------:R0:W-:Y:S04]  /*59f0*/  STG.E desc[UR6][R18.64], R7 ;  /* 0x0000000712007986 */ /* 0x0001e8000c101906 */
[----:B------:R-:W2:Y:S02]  /*5a00*/  LDG.E.64 R20, desc[UR6][R2.64+0x50] ;  /* 0x0000500602147981 */ /* 0x000ea4000c1e1b00 */
[----:B--2---:R-:W-:-:S05]  /*5a10*/  IMAD.WIDE R20, R4, 0x4, R20 ;  /* 0x0000000404147825 */ /* 0x004fca00078e0214 */
[----:B------:R0:W-:Y:S04]  /*5a20*/  STG.E desc[UR6][R20.64], R9 ;  /* 0x0000000914007986 */ /* 0x0001e8000c101906 */
[----:B---3--:R-:W2:Y:S01]  /*5a30*/  LDG.E.64 R22, desc[UR6][R2.64+0x58] ;  /* 0x0000580602167981 */ /* 0x008ea2000c1e1b00 */
[----:B----4-:R-:W-:Y:S01]  /*5a40*/  FADD R25, -R7, R12 ;  /* 0x0000000c07197221 */ /* 0x010fe20000000100 */
[----:B--2---:R-:W-:-:S05]  /*5a50*/  IMAD.WIDE R22, R4, 0x4, R22 ;  /* 0x0000000404167825 */ /* 0x004fca00078e0216 */
[----:B------:R0:W-:Y:S04]  /*5a60*/  STG.E desc[UR6][R22.64], R0 ;  /* 0x0000000016007986 */ /* 0x0001e8000c101906 */
[----:B------:R-:W2:Y:S01]  /*5a70*/  LDG.E.64 R10, desc[UR6][R2.64+0x60] ;  /* 0x00006006020a7981 */ /* 0x000ea2000c1e1b00 */
[----:B------:R-:W1:Y:S01]  /*5a80*/  F2F.F64.F32 R12, R25 ;  /* 0x00000019000c7310 */ /* 0x000e620000201800 */
[----:B------:R-:W-:Y:S01]  /*5a90*/  UMOV UR4, 0x54442d18 ;  /* 0x54442d1800047882 */ /* 0x000fe20000000000 */
[----:B------:R-:W-:Y:S01]  /*5aa0*/  UMOV UR5, 0x400921fb ;  /* 0x400921fb00057882 */ /* 0x000fe20000000000 */
[----:B------:R-:W-:Y:S01]  /*5ab0*/  BSSY.RECONVERGENT B1, `(.L_x_72) ;  /* 0x000000e000017945 */ /* 0x000fe20003800200 */
[----:B-1----:R-:W-:Y:S01]  /*5ac0*/  DSETP.GT.AND P0, PT, R12, UR4, PT ;  /* 0x000000040c007e2a */ /* 0x002fe2000bf04000 */
[----:B--2---:R-:W-:-:S05]  /*5ad0*/  IMAD.WIDE R10, R4, 0x4, R10 ;  /* 0x00000004040a7825 */ /* 0x004fca00078e020a */
[----:B------:R0:W-:Y:S08]  /*5ae0*/  STG.E desc[UR6][R10.64], R15 ;  /* 0x0000000f0a007986 */ /* 0x0001f0000c101906 */
[----:B------:R-:W-:Y:S05]  /*5af0*/  @!P0 BRA `(.L_x_73) ;  /* 0x0000000000248947 */ /* 0x000fea0003800000 */
[----:B------:R-:W-:Y:S01]  /*5b00*/  BSSY.RECONVERGENT B2, `(.L_x_73) ;  /* 0x0000008000027945 */ /* 0x000fe20003800200 */
[----:B------:R-:W-:Y:S01]  /*5b10*/  MOV R8, 0x54442d18 ;  /* 0x54442d1800087802 */ /* 0x000fe20000000f00 */
[----:B0-----:R-:W-:-:S07]  /*5b20*/  IMAD.MOV.U32 R9, RZ, RZ, 0x401921fb ;  /* 0x401921fbff097424 */ /* 0x001fce00078e00ff */
.L_x_74:
[----:B------:R-:W-:-:S06]  /*5b30*/  DADD R2, R12, -R8 ;  /* 0x000000000c027229 */ /* 0x000fcc0000000808 */
[----:B------:R-:W0:Y:S08]  /*5b40*/  F2F.F32.F64 R25, R2 ;  /* 0x0000000200197310 */ /* 0x000e300000301000 */
[----:B0-----:R-:W0:Y:S02]  /*5b50*/  F2F.F64.F32 R12, R25 ;  /* 0x00000019000c7310 */ /* 0x001e240000201800 */
[----:B0-----:R-:W-:-:S14]  /*5b60*/  DSETP.GT.AND P0, PT, R12, UR4, PT ;  /* 0x000000040c007e2a */ /* 0x001fdc000bf04000 */
[----:B------:R-:W-:Y:S05]  /*5b70*/  @P0 BRA `(.L_x_74) ;  /* 0xfffffffc00ec0947 */ /* 0x000fea000383ffff */
[----:B------:R-:W-:Y:S05]  /*5b80*/  BSYNC.RECONVERGENT B2 ;  /* 0x0000000000027941 */ /* 0x000fea0003800200 */
.L_x_73:
[----:B------:R-:W-:Y:S05]  /*5b90*/  BSYNC.RECONVERGENT B1 ;  /* 0x0000000000017941 */ /* 0x000fea0003800200 */
.L_x_72:
[----:B------:R-:W1:Y:S01]  /*5ba0*/  F2F.F64.F32 R2, R25 ;  /* 0x0000001900027310 */ /* 0x000e620000201800 */
[----:B------:R-:W-:Y:S01]  /*5bb0*/  UMOV UR4, 0x54442d18 ;  /* 0x54442d1800047882 */ /* 0x000fe20000000000 */
[----:B------:R-:W-:Y:S01]  /*5bc0*/  UMOV UR5, 0x400921fb ;  /* 0x400921fb00057882 */ /* 0x000fe20000000000 */
[----:B------:R-:W-:Y:S01]  /*5bd0*/  BSSY.RECONVERGENT B1, `(.L_x_75) ;  /* 0x000000c000017945 */ /* 0x000fe20003800200 */
[----:B-1----:R-:W-:-:S14]  /*5be0*/  DSETP.GEU.AND P0, PT, R2, -UR4, PT ;  /* 0x8000000402007e2a */ /* 0x002fdc000bf0e000 */
[----:B------:R-:W-:Y:S05]  /*5bf0*/  @P0 BRA `(.L_x_76) ;  /* 0x0000000000240947 */ /* 0x000fea0003800000 */
[----:B------:R-:W-:Y:S01]  /*5c00*/  BSSY.RECONVERGENT B2, `(.L_x_76) ;  /* 0x0000008000027945 */ /* 0x000fe20003800200 */
[----:B0-----:R-:W-:Y:S01]  /*5c10*/  MOV R10, 0x54442d18 ;  /* 0x54442d18000a7802 */ /* 0x001fe20000000f00 */
[----:B------:R-:W-:-:S07]  /*5c20*/  IMAD.MOV.U32 R11, RZ, RZ, 0x401921fb ;  /* 0x401921fbff0b7424 */ /* 0x000fce00078e00ff */
.L_x_77:
[----:B------:R-:W-:-:S06]  /*5c30*/  DADD R8, R2, R10 ;  /* 0x0000000002087229 */ /* 0x000fcc000000000a */
[----:B------:R-:W0:Y:S08]  /*5c40*/  F2F.F32.F64 R25, R8 ;  /* 0x0000000800197310 */ /* 0x000e300000301000 */
[----:B0-----:R-:W0:Y:S02]  /*5c50*/  F2F.F64.F32 R2, R25 ;  /* 0x0000001900027310 */ /* 0x001e240000201800 */
[----:B0-----:R-:W-:-:S14]  /*5c60*/  DSETP.GEU.AND P0, PT, R2, -UR4, PT ;  /* 0x8000000402007e2a */ /* 0x001fdc000bf0e000 */
[----:B------:R-:W-:Y:S05]  /*5c70*/  @!P0 BRA `(.L_x_77) ;  /* 0xfffffffc00ec8947 */ /* 0x000fea000383ffff */
[----:B------:R-:W-:Y:S05]  /*5c80*/  BSYNC.RECONVERGENT B2 ;  /* 0x0000000000027941 */ /* 0x000fea0003800200 */
.L_x_76:
[----:B------:R-:W-:Y:S05]  /*5c90*/  BSYNC.RECONVERGENT B1 ;  /* 0x0000000000017941 */ /* 0x000fea0003800200 */
.L_x_75:
[----:B------:R-:W-:Y:S01]  /*5ca0*/  FADD R5, -R6, R5 ;  /* 0x0000000506057221 */ /* 0x000fe20000000100 */
[----:B0-----:R-:W-:Y:S01]  /*5cb0*/  FMUL R0, R25, R25 ;  /* 0x0000001919007220 */ /* 0x001fe20000400000 */
[----:B------:R-:W-:Y:S03]  /*5cc0*/  BSSY.RECONVERGENT B1, `(.L_x_78) ;  /* 0x000000e000017945 */ /* 0x000fe60003800200 */
        /* <DEDUP_REMOVED lines=9> */
.L_x_79:
[----:B------:R-:W-:Y:S01]  /*5d60*/  FMUL.FTZ R5, R0, R3 ;  /* 0x0000000300057220 */ /* 0x000fe20000410000 */
[----:B------:R-:W-:-:S03]  /*5d70*/  FMUL.FTZ R2, R3, 0.5 ;  /* 0x3f00000003027820 */ /* 0x000fc60000410000 */
[----:B------:R-:W-:-:S04]  /*5d80*/  FFMA R0, -R5, R5, R0 ;  /* 0x0000000505007223 */ /* 0x000fc80000000100 */
[----:B------:R-:W-:-:S07]  /*5d90*/  FFMA R5, R0, R2, R5 ;  /* 0x0000000200057223 */ /* 0x000fce0000000005 */
.L_x_80:
[----:B------:R-:W-:Y:S05]  /*5da0*/  BSYNC.RECONVERGENT B1 ;  /* 0x0000000000017941 */ /* 0x000fea0003800200 */
.L_x_78:
[----:B------:R-:W0:Y:S02]  /*5db0*/  LDC.64 R8, c[0x0][0x390] ;  /* 0x0000e400ff087b82 */ /* 0x000e240000000a00 */
[----:B0-----:R-:W2:Y:S02]  /*5dc0*/  LDG.E.64 R2, desc[UR6][R8.64+0x70] ;  /* 0x0000700608027981 */ /* 0x001ea4000c1e1b00 */
[----:B--2---:R-:W-:-:S05]  /*5dd0*/  IMAD.WIDE R2, R4, 0x4, R2 ;  /* 0x0000000404027825 */ /* 0x004fca00078e0202 */
[----:B------:R-:W-:Y:S04]  /*5de0*/  STG.E desc[UR6][R2.64], R5 ;  /* 0x0000000502007986 */ /* 0x000fe8000c101906 */
[----:B------:R-:W2:Y:S02]  /*5df0*/  LDG.E.64 R6, desc[UR6][R8.64+0x68] ;  /* 0x0000680608067981 */ /* 0x000ea4000c1e1b00 */
[----:B--2---:R-:W-:-:S05]  /*5e00*/  IMAD.WIDE R6, R4, 0x4, R6 ;  /* 0x0000000404067825 */ /* 0x004fca00078e0206 */
[----:B------:R-:W-:Y:S01]  /*5e10*/  STG.E desc[UR6][R6.64], R25 ;  /* 0x0000001906007986 */ /* 0x000fe2000c101906 */
[----:B------:R-:W-:Y:S05]  /*5e20*/  EXIT ;  /* 0x000000000000794d */ /* 0x000fea0003800000 */
        .weak           $__internal_0_$__cuda_sm20_sqrt_rn_f32_slowpath
        .type           $__internal_0_$__cuda_sm20_sqrt_rn_f32_slowpath,@function
        .size           $__internal_0_$__cuda_sm20_sqrt_rn_f32_slowpath,(.L_x_100 - $__internal_0_$__cuda_sm20_sqrt_rn_f32_slowpath)
$__internal_0_$__cuda_sm20_sqrt_rn_f32_slowpath:
[----:B------:R-:W-:-:S13]  /*5e30*/  LOP3.LUT P0, RZ, R0, 0x7fffffff, RZ, 0xc0, !PT ;  /* 0x7fffffff00ff7812 */ /* 0x000fda000780c0ff */
[----:B------:R-:W-:Y:S01]  /*5e40*/  @!P0 MOV R21, R0 ;  /* 0x0000000000158202 */ /* 0x000fe20000000f00 */
[----:B------:R-:W-:Y:S06]  /*5e50*/  @!P0 BRA `(.L_x_81) ;  /* 0x0000000000408947 */ /* 0x000fec0003800000 */
[----:B------:R-:W-:-:S13]  /*5e60*/  FSETP.GEU.FTZ.AND P0, PT, R0, RZ, PT ;  /* 0x000000ff0000720b */ /* 0x000fda0003f1e000 */
[----:B------:R-:W-:Y:S01]  /*5e70*/  @!P0 IMAD.MOV.U32 R21, RZ, RZ, 0x7fffffff ;  /* 0x7fffffffff158424 */ /* 0x000fe200078e00ff */
[----:B------:R-:W-:Y:S06]  /*5e80*/  @!P0 BRA `(.L_x_81) ;  /* 0x0000000000348947 */ /* 0x000fec0003800000 */
[----:B------:R-:W-:-:S13]  /*5e90*/  FSETP.GTU.FTZ.AND P0, PT, |R0|, +INF , PT ;  /* 0x7f8000000000780b */ /* 0x000fda0003f1c200 */
[----:B------:R-:W-:Y:S01]  /*5ea0*/  @P0 FADD.FTZ R21, R0, 1 ;  /* 0x3f80000000150421 */ /* 0x000fe20000010000 */
[----:B------:R-:W-:Y:S06]  /*5eb0*/  @P0 BRA `(.L_x_81) ;  /* 0x0000000000280947 */ /* 0x000fec0003800000 */
[----:B------:R-:W-:-:S13]  /*5ec0*/  FSETP.NEU.FTZ.AND P0, PT, |R0|, +INF , PT ;  /* 0x7f8000000000780b */ /* 0x000fda0003f1d200 */
[----:B------:R-:W-:-:S04]  /*5ed0*/  @P0 FFMA R22, R0, 1.84467440737095516160e+19, RZ ;  /* 0x5f80000000160823 */ /* 0x000fc800000000ff */
[----:B------:R-:W0:Y:S02]  /*5ee0*/  @P0 MUFU.RSQ R27, R22 ;  /* 0x00000016001b0308 */ /* 0x000e240000001400 */
[----:B0-----:R-:W-:Y:S01]  /*5ef0*/  @P0 FMUL.FTZ R17, R22, R27 ;  /* 0x0000001b16110220 */ /* 0x001fe20000410000 */
[----:B------:R-:W-:-:S03]  /*5f00*/  @P0 FMUL.FTZ R20, R27, 0.5 ;  /* 0x3f0000001b140820 */ /* 0x000fc60000410000 */
[----:B------:R-:W-:-:S04]  /*5f10*/  @P0 FADD.FTZ R21, -R17, -RZ ;  /* 0x800000ff11150221 */ /* 0x000fc80000010100 */
[----:B------:R-:W-:Y:S01]  /*5f20*/  @P0 FFMA R24, R17, R21, R22 ;  /* 0x0000001511180223 */ /* 0x000fe20000000016 */
[----:B------:R-:W-:-:S03]  /*5f30*/  @!P0 MOV R21, R0 ;  /* 0x0000000000158202 */ /* 0x000fc60000000f00 */
[----:B------:R-:W-:-:S04]  /*5f40*/  @P0 FFMA R20, R24, R20, R17 ;  /* 0x0000001418140223 */ /* 0x000fc80000000011 */
[----:B------:R-:W-:-:S07]  /*5f50*/  @P0 FMUL.FTZ R21, R20, 2.3283064365386962891e-10 ;  /* 0x2f80000014150820 */ /* 0x000fce0000410000 */
.L_x_81:
[----:B------:R-:W-:Y:S02]  /*5f60*/  HFMA2 R17, -RZ, RZ, 0, 0 ;  /* 0x00000000ff117431 */ /* 0x000fe400000001ff */
[----:B------:R-:W-:Y:S02]  /*5f70*/  IMAD.MOV.U32 R0, RZ, RZ, R21 ;  /* 0x000000ffff007224 */ /* 0x000fe400078e0015 */
[----:B------:R-:W-:Y:S05]  /*5f80*/  RET.REL.NODEC R16 `(_Z18knl_eventSelectionP8EventsInP9EventsMidP9EventsOut) ;  /* 0xffffffa0101c7950 */ /* 0x000fea0003c3ffff */
.L_x_82:
[----:B------:R-:W-:-:S00]  /*5f90*/  BRA `(.L_x_82) ;  /* 0xfffffffc00fc7947 */ /* 0x000fc0000383ffff */
[----:B------:R-:W-:-:S00]  /*5fa0*/  NOP ;  /* 0x0000000000007918 */ /* 0x000fc00000000000 */
        /* <DEDUP_REMOVED lines=13> */
.L_x_100:


//--------------------- .text._Z24knl_objectSelection_muonP8EventsInP9EventsMidP9EventsOut --------------------------
	.section	.text._Z24knl_objectSelection_muonP8EventsInP9EventsMidP9EventsOut,"ax",@progbits
	.align	128
        .global         _Z24knl_objectSelection_muonP8EventsInP9EventsMidP9EventsOut
        .type           _Z24knl_objectSelection_muonP8EventsInP9EventsMidP9EventsOut,@function
        .size           _Z24knl_objectSelection_muonP8EventsInP9EventsMidP9EventsOut,(.L_x_102 - _Z24knl_objectSelection_muonP8EventsInP9EventsMidP9EventsOut)
        .other          _Z24knl_objectSelection_muonP8EventsInP9EventsMidP9EventsOut,@"STO_CUDA_ENTRY STV_DEFAULT"
_Z24knl_objectSelection_muonP8EventsInP9EventsMidP9EventsOut:
.text._Z24knl_objectSelection_muonP8EventsInP9EventsMidP9EventsOut:
        /* <DEDUP_REMOVED lines=10> */
[----:B------:R-:W2:Y:S02]  /*00a0*/  LDG.E.64 R2, desc[UR4][R4.64+0x20] ;  /* 0x0000200404027981 */ /* 0x000ea4000c1e1b00 */
[----:B--2---:R-:W-:-:S05]  /*00b0*/  IMAD.WIDE R2, R0, 0x4, R2 ;  /* 0x0000000400027825 */ /* 0x004fca00078e0202 */
[----:B------:R-:W2:Y:S01]  /*00c0*/  LDG.E R9, desc[UR4][R2.64] ;  /* 0x0000000402097981 */ /* 0x000ea2000c1e1900 */
[----:B------:R-:W-:Y:S01]  /*00d0*/  BSSY.RECONVERGENT B0, `(.L_x_83) ;  /* 0x0000036000007945 */ /* 0x000fe20003800200 */
[----:B------:R-:W-:Y:S01]  /*00e0*/  HFMA2 R7, -RZ, RZ, 0, 0 ;  /* 0x00000000ff077431 */ /* 0x000fe200000001ff */
[----:B--2---:R-:W-:-:S13]  /*00f0*/  ISETP.GE.AND P0, PT, R9, 0x1, PT ;  /* 0x000000010900780c */ /* 0x004fda0003f06270 */
[----:B------:R-:W-:Y:S05]  /*0100*/  @!P0 BRA `(.L_x_84) ;  /* 0x0000000000c88947 */ /* 0x000fea0003800000 */
[----:B------:R-:W2:Y:S01]  /*0110*/  LDG.E.64 R4, desc[UR4][R4.64+0xb0] ;  /* 0x0000b00404047981 */ /* 0x000ea2000c1e1b00 */
[----:B------:R-:W0:Y:S01]  /*0120*/  LDC.64 R2, c[0x0][0x388] ;  /* 0x0000e200ff027b82 */ /* 0x000e220000000a00 */
[----:B--2---:R-:W-:-:S05]  /*0130*/  IMAD.WIDE R10, R0, 0x4, R4 ;  /* 0x00000004000a7825 */ /* 0x004fca00078e0204 */
[----:B------:R-:W2:Y:S01]  /*0140*/  LDG.E R6, desc[UR4][R10.64] ;  /* 0x000000040a067981 */ /* 0x000ea2000c1e1900 */
[----:B------:R-:W-:Y:S01]  /*0150*/  MOV R7, RZ ;  /* 0x000000ff00077202 */ /* 0x000fe20000000f00 */
[----:B--2---:R-:W-:Y:S01]  /*0160*/  IMAD.IADD R8, R6, 0x1, R9 ;  /* 0x0000000106087824 */ /* 0x004fe200078e0209 */
[----:B0-----:R-:W-:-:S07]  /*0170*/  MOV R9, R6 ;  /* 0x0000000600097202 */ /* 0x001fce0000000f00 */
.L_x_87:
[----:B------:R-:W2:Y:S02]  /*0180*/  LDG.E R10, desc[UR4][R2.64] ;  /* 0x00000004020a7981 */ /* 0x000ea4000c1e1900 */
[----:B--2---:R-:W-:-:S13]  /*0190*/  ISETP.GE.AND P0, PT, R7, R10, PT ;  /* 0x0000000a0700720c */ /* 0x004fda0003f06270 */
[----:B0-----:R-:W-:Y:S05]  /*01a0*/  @P0 BRA `(.L_x_84) ;  /* 0x0000000000a00947 */ /* 0x001fea0003800000 */
[----:B------:R-:W0:Y:S02]  /*01b0*/  LDC.64 R4, c[0x0][0x380] ;  /* 0x0000e000ff047b82 */ /* 0x000e240000000a00 */
[----:B0-----:R-:W2:Y:S02]  /*01c0*/  LDG.E.64 R12, desc[UR4][R4.64+0x60] ;  /* 0x00006004040c7981 */ /* 0x001ea4000c1e1b00 */
[----:B--2---:R-:W-:-:S06]  /*01d0*/  IMAD.WIDE R12, R9, 0x4, R12 ;  /* 0x00000004090c7825 */ /* 0x004fcc00078e020c */
[----:B------:R-:W2:Y:S01]  /*01e0*/  LDG.E R12, desc[UR4][R12.64] ;  /* 0x000000040c0c7981 */ /* 0x000ea2000c1e1900 */
[----:B------:R-:W-:Y:S01]  /*01f0*/  BSSY.RECONVERGENT B1, `(.L_x_85) ;  /* 0x0000020000017945 */ /* 0x000fe20003800200 */
[----:B--2---:R-:W-:-:S13]  /*0200*/  FSETP.GT.AND P0, PT, R12, 10, PT ;  /* 0x412000000c00780b */ /* 0x004fda0003f04000 */
[----:B------:R-:W-:Y:S05]  /*0210*/  @!P0 BRA `(.L_x_86) ;  /* 0x0000000000748947 */ /* 0x000fea0003800000 */
[----:B------:R-:W2:Y:S02]  /*0220*/  LDG.E.64 R12, desc[UR4][R4.64+0x68] ;  /* 0x00006804040c7981 */ /* 0x000ea4000c1e1b00 */
[----:B--2---:R-:W-:-:S06]  /*0230*/  IMAD.WIDE R12, R9, 0x4, R12 ;  /* 0x00000004090c7825 */ /* 0x004fcc00078e020c */
[----:B------:R-:W2:Y:S01]  /*0240*/  LDG.E R12, desc[UR4][R12.64] ;  /* 0x000000040c0c7981 */ /* 0x000ea2000c1e1900 */
[----:B------:R-:W-:Y:S01]  /*0250*/  UMOV UR6, 0x33333333 ;  /* 0x3333333300067882 */ /* 0x000fe20000000000 */
[----:B------:R-:W-:Y:S01]  /*0260*/  UMOV UR7, 0x40033333 ;  /* 0x4003333300077882 */ /* 0x000fe20000000000 */
[----:B--2---:R-:W0:Y:S02]  /*0270*/  F2F.F64.F32 R14, |R12| ;  /* 0x4000000c000e7310 */ /* 0x004e240000201800 */
[----:B0-----:R-:W-:-:S14]  /*0280*/  DSETP.GEU.AND P0, PT, R14, UR6, PT ;  /* 0x000000060e007e2a */ /* 0x001fdc000bf0e000 */
[----:B------:R-:W-:Y:S05]  /*0290*/  @P0 BRA `(.L_x_86) ;  /* 0x0000000000540947 */ /* 0x000fea0003800000 */
        /* <DEDUP_REMOVED lines=15> */
[----:B------:R-:W2:Y:S01]  /*0390*/  LDG.E.64 R4, desc[UR4][R2.64+0x10] ;  /* 0x0000100402047981 */ /* 0x000ea2000c1e1b00 */
[----:B------:R-:W-:Y:S01]  /*03a0*/  IMAD R13, R0, R10, R7 ;  /* 0x0000000a000d7224 */ /* 0x000fe200078e0207 */
[----:B------:R-:W-:Y:S01]  /*03b0*/  IADD3 R7, PT, PT, R7, 0x1, RZ ;  /* 0x0000000107077810 */ /* 0x000fe20007ffe0ff */
[----:B------:R-:W-:Y:S02]  /*03c0*/  IMAD.IADD R11, R9, 0x1, -R6 ;  /* 0x00000001090b7824 */ /* 0x000fe400078e0a06 */
[----:B--2---:R-:W-:-:S05]  /*03d0*/  IMAD.WIDE R4, R13, 0x4, R4 ;  /* 0x000000040d047825 */ /* 0x004fca00078e0204 */
[----:B------:R0:W-:Y:S02]  /*03e0*/  STG.E desc[UR4][R4.64], R11 ;  /* 0x0000000b04007986 */ /* 0x0001e4000c101904 */
.L_x_86:
[----:B------:R-:W-:Y:S05]  /*03f0*/  BSYNC.RECONVERGENT B1 ;  /* 0x0000000000017941 */ /* 0x000fea0003800200 */
.L_x_85:
[----:B------:R-:W-:-:S04]  /*0400*/  IADD3 R9, PT, PT, R9, 0x1, RZ ;  /* 0x0000000109097810 */ /* 0x000fc80007ffe0ff */
[----:B------:R-:W-:-:S13]  /*0410*/  ISETP.GE.AND P0, PT, R9, R8, PT ;  /* 0x000000080900720c */ /* 0x000fda0003f06270 */
[----:B------:R-:W-:Y:S05]  /*0420*/  @!P0 BRA `(.L_x_87) ;  /* 0xfffffffc00548947 */ /* 0x000fea000383ffff */
.L_x_84:
[----:B------:R-:W-:Y:S05]  /*0430*/  BSYNC.RECONVERGENT B0 ;  /* 0x0000000000007941 */ /* 0x000fea0003800200 */
.L_x_83:
[----:B0-----:R-:W0:Y:S02]  /*0440*/  LDC.64 R4, c[0x0][0x390] ;  /* 0x0000e400ff047b82 */ /* 0x001e240000000a00 */
[----:B0-----:R-:W2:Y:S02]  /*0450*/  LDG.E.64 R2, desc[UR4][R4.64+0x10] ;  /* 0x0000100404027981 */ /* 0x001ea4000c1e1b00 */
[----:B--2---:R-:W-:-:S05]  /*0460*/  IMAD.WIDE R2, R0, 0x4, R2 ;  /* 0x0000000400027825 */ /* 0x004fca00078e0202 */
[----:B------:R-:W-:Y:S01]  /*0470*/  STG.E desc[UR4][R2.64], R7 ;  /* 0x0000000702007986 */ /* 0x000fe2000c101904 */
[----:B------:R-:W-:Y:S05]  /*0480*/  EXIT ;  /* 0x000000000000794d */ /* 0x000fea0003800000 */
.L_x_88:
        /* <DEDUP_REMOVED lines=15> */
.L_x_102:


//--------------------- .text._Z28knl_objectSelection_electronP8EventsInP9EventsMidP9EventsOut --------------------------
	.section	.text._Z28knl_objectSelection_electronP8EventsInP9EventsMidP9EventsOut,"ax",@progbits
	.align	128
        .global         _Z28knl_objectSelection_electronP8EventsInP9EventsMidP9EventsOut
        .type           _Z28knl_objectSelection_electronP8EventsInP9EventsMidP9EventsOut,@function
        .size           _Z28knl_objectSelection_electronP8EventsInP9EventsMidP9EventsOut,(.L_x_103 - _Z28knl_objectSelection_electronP8EventsInP9EventsMidP9EventsOut)
        .other          _Z28knl_objectSelection_electronP8EventsInP9EventsMidP9EventsOut,@"STO_CUDA_ENTRY STV_DEFAULT"
_Z28knl_objectSelection_electronP8EventsInP9EventsMidP9EventsOut:
.text._Z28knl_objectSelection_electronP8EventsInP9EventsMidP9EventsOut:
        /* <DEDUP_REMOVED lines=24> */
.L_x_93:
        /* <DEDUP_REMOVED lines=12> */
[----:B------:R-:W2:Y:S02]  /*0240*/  LDG.E R8, desc[UR4][R8.64] ;  /* 0x0000000408087981 */ /* 0x000ea4000c1e1900 */
[----:B--2---:R-:W-:-:S13]  /*0250*/  FSETP.GEU.AND P0, PT, |R8|, 2.5, PT ;  /* 0x402000000800780b */ /* 0x004fda0003f0e200 */
[----:B------:R-:W-:Y:S05]  /*0260*/  @P0 BRA `(.L_x_92) ;  /* 0x00000000002c0947 */ /* 0x000fea0003800000 */
[----:B------:R-:W2:Y:S02]  /*0270*/  LDG.E.64 R8, desc[UR4][R10.64+0x48] ;  /* 0x000048040a087981 */ /* 0x000ea4000c1e1b00 */
[----:B--2---:R-:W-:-:S06]  /*0280*/  IMAD.WIDE R8, R7, 0x4, R8 ;  /* 0x0000000407087825 */ /* 0x004fcc00078e0208 */
[----:B------:R-:W2:Y:S02]  /*0290*/  LDG.E R8, desc[UR4][R8.64] ;  /* 0x0000000408087981 */ /* 0x000ea4000c1e1900 */
[----:B--2---:R-:W-:-:S13]  /*02a0*/  ISETP.GE.AND P0, PT, R8, 0x3, PT ;  /* 0x000000030800780c */ /* 0x004fda0003f06270 */
[----:B------:R-:W-:Y:S05]  /*02b0*/  @!P0 BRA `(.L_x_92) ;  /* 0x0000000000188947 */ /* 0x000fea0003800000 */
[----:B------:R-:W2:Y:S01]  /*02c0*/  LDG.E.64 R8, desc[UR4][R4.64+0x8] ;  /* 0x0000080404087981 */ /* 0x000ea2000c1e1b00 */
[----:B------:R-:W-:Y:S01]  /*02d0*/  IMAD R13, R0, R12, R3 ;  /* 0x0000000c000d7224 */ /* 0x000fe200078e0203 */
[----:B------:R-:W-:Y:S01]  /*02e0*/  IADD3 R3, PT, PT, R3, 0x1, RZ ;  /* 0x0000000103037810 */ /* 0x000fe20007ffe0ff */
[----:B------:R-:W-:Y:S02]  /*02f0*/  IMAD.IADD R11, R7, 0x1, -R2 ;  /* 0x00000001070b7824 */ /* 0x000fe400078e0a02 */
[----:B--2---:R-:W-:-:S05]  /*0300*/  IMAD.WIDE R8, R13, 0x4, R8 ;  /* 0x000000040d087825 */ /* 0x004fca00078e0208 */
[----:B------:R0:W-:Y:S02]  /*0310*/  STG.E desc[UR4][R8.64], R11 ;  /* 0x0000000b08007986 */ /* 0x0001e4000c101904 */
.L_x_92:
[----:B------:R-:W-:Y:S05]  /*0320*/  BSYNC.RECONVERGENT B1 ;  /* 0x0000000000017941 */ /* 0x000fea0003800200 */
.L_x_91:
[----:B------:R-:W-:-:S04]  /*0330*/  IADD3 R7, PT, PT, R7, 0x1, RZ ;  /* 0x0000000107077810 */ /* 0x000fc80007ffe0ff */
[----:B------:R-:W-:-:S13]  /*0340*/  ISETP.GE.AND P0, PT, R7, R6, PT ;  /* 0x000000060700720c */ /* 0x000fda0003f06270 */
[----:B------:R-:W-:Y:S05]  /*0350*/  @!P0 BRA `(.L_x_93) ;  /* 0xfffffffc00888947 */ /* 0x000fea000383ffff */
.L_x_90:
[----:B------:R-:W-:Y:S05]  /*0360*/  BSYNC.RECONVERGENT B0 ;  /* 0x0000000000007941 */ /* 0x000fea0003800200 */
.L_x_89:
[----:B------:R-:W1:Y:S02]  /*0370*/  LDC.64 R6, c[0x0][0x390] ;  /* 0x0000e400ff067b82 */ /* 0x000e640000000a00 */
[----:B-1----:R-:W2:Y:S02]  /*0380*/  LDG.E.64 R4, desc[UR4][R6.64+0x8] ;  /* 0x0000080406047981 */ /* 0x002ea4000c1e1b00 */
[----:B--2---:R-:W-:-:S05]  /*0390*/  IMAD.WIDE R4, R0, 0x4, R4 ;  /* 0x0000000400047825 */ /* 0x004fca00078e0204 */
[----:B------:R-:W-:Y:S01]  /*03a0*/  STG.E desc[UR4][R4.64], R3 ;  /* 0x0000000304007986 */ /* 0x000fe2000c101904 */
[----:B------:R-:W-:Y:S05]  /*03b0*/  EXIT ;  /* 0x000000000000794d */ /* 0x000fea0003800000 */
.L_x_94:
        /* <DEDUP_REMOVED lines=12> */
.L_x_103:


//--------------------- .text._Z8knl_maskP12MaskEventsInPb --------------------------
	.section	.text._Z8knl_maskP12MaskEventsInPb,"ax",@progbits
	.align	128
        .global         _Z8knl_maskP12MaskEventsInPb
        .type           _Z8knl_maskP12MaskEventsInPb,@function
        .size           _Z8knl_maskP12MaskEventsInPb,(.L_x_104 - _Z8knl_maskP12MaskEventsInPb)
        .other          _Z8knl_maskP12MaskEventsInPb,@"STO_CUDA_ENTRY STV_DEFAULT"
_Z8knl_maskP12MaskEventsInPb:
.text._Z8knl_maskP12MaskEventsInPb:
        /* <DEDUP_REMOVED lines=11> */
[----:B--2---:R-:W-:-:S06]  /*00b0*/  IMAD.WIDE R4, R7, 0x4, R4 ;  /* 0x0000000407047825 */ /* 0x004fcc00078e0204 */
[----:B------:R-:W2:Y:S01]  /*00c0*/  LDG.E R4, desc[UR4][R4.64] ;  /* 0x0000000404047981 */ /* 0x000ea2000c1e1900 */
[----:B------:R-:W-:Y:S04]  /*00d0*/  BSSY.RECONVERGENT B0, `(.L_x_95) ;  /* 0x0000016000007945 */ /* 0x000fe80003800200 */
[----:B------:R-:W-:Y:S01]  /*00e0*/  BSSY.RELIABLE B1, `(.L_x_96) ;  /* 0x000000a000017945 */ /* 0x000fe20003800100 */
[----:B--2---:R-:W-:-:S13]  /*00f0*/  ISETP.NE.AND P0, PT, R4, RZ, PT ;  /* 0x000000ff0400720c */ /* 0x004fda0003f05270 */
[----:B------:R-:W-:Y:S05]  /*0100*/  @P0 BRA `(.L_x_97) ;  /* 0x00000000001c0947 */ /* 0x000fea0003800000 */
[----:B------:R-:W2:Y:S02]  /*0110*/  LDG.E.64 R4, desc[UR4][R2.64+0x18] ;  /* 0x0000180402047981 */ /* 0x000ea4000c1e1b00 */
[----:B--2---:R-:W-:-:S06]  /*0120*/  IMAD.WIDE R4, R7, 0x4, R4 ;  /* 0x0000000407047825 */ /* 0x004fcc00078e0204 */
[----:B------:R-:W2:Y:S01]  /*0130*/  LDG.E R4, desc[UR4][R4.64] ;  /* 0x0000000404047981 */ /* 0x000ea2000c1e1900 */
[----:B------:R-:W-:Y:S02]  /*0140*/  PLOP3.LUT P0, PT, PT, PT, PT, 0x8, 0x80 ;  /* 0x000000000080781c */ /* 0x000fe40003f0e170 */
[----:B--2---:R-:W-:-:S13]  /*0150*/  ISETP.NE.AND P1, PT, R4, RZ, PT ;  /* 0x000000ff0400720c */ /* 0x004fda0003f25270 */
[----:B------:R-:W-:Y:S05]  /*0160*/  @!P1 BREAK.RELIABLE B1 ;  /* 0x0000000000019942 */ /* 0x000fea0003800100 */
[----:B------:R-:W-:Y:S05]  /*0170*/  @!P1 BRA `(.L_x_98) ;  /* 0x00000000002c9947 */ /* 0x000fea0003800000 */
.L_x_97:
[----:B------:R-:W-:Y:S05]  /*0180*/  BSYNC.RELIABLE B1 ;  /* 0x0000000000017941 */ /* 0x000fea0003800100 */
.L_x_96:
[----:B------:R-:W2:Y:S02]  /*0190*/  LDG.E.64 R4, desc[UR4][R2.64+0x20] ;  /* 0x0000200402047981 */ /* 0x000ea4000c1e1b00 */
[----:B--2---:R-:W-:-:S06]  /*01a0*/  IMAD.WIDE R4, R7, 0x4, R4 ;  /* 0x0000000407047825 */ /* 0x004fcc00078e0204 */
[----:B------:R-:W2:Y:S01]  /*01b0*/  LDG.E R4, desc[UR4][R4.64] ;  /* 0x0000000404047981 */ /* 0x000ea2000c1e1900 */
[----:B------:R-:W-:Y:S02]  /*01c0*/  PLOP3.LUT P0, PT, PT, PT, PT, 0x80, 0x8 ;  /* 0x000000000008781c */ /* 0x000fe40003f0f070 */
[----:B--2---:R-:W-:-:S13]  /*01d0*/  ISETP.GT.U32.AND P1, PT, R4, 0x1, PT ;  /* 0x000000010400780c */ /* 0x004fda0003f24070 */
[----:B------:R-:W-:Y:S05]  /*01e0*/  @P1 BRA `(.L_x_98) ;  /* 0x0000000000101947 */ /* 0x000fea0003800000 */
[----:B------:R-:W2:Y:S02]  /*01f0*/  LDG.E.64 R2, desc[UR4][R2.64+0x28] ;  /* 0x0000280402027981 */ /* 0x000ea4000c1e1b00 */
[----:B--2---:R-:W-:-:S06]  /*0200*/  IMAD.WIDE R4, R7, 0x4, R2 ;  /* 0x0000000407047825 */ /* 0x004fcc00078e0202 */
[----:B------:R-:W2:Y:S02]  /*0210*/  LDG.E R4, desc[UR4][R4.64] ;  /* 0x0000000404047981 */ /* 0x000ea4000c1e1900 */
[----:B--2---:R-:W-:-:S13]  /*0220*/  ISETP.GT.U32.AND P0, PT, R4, 0x1, PT ;  /* 0x000000010400780c */ /* 0x004fda0003f04070 */
.L_x_98:
[----:B------:R-:W-:Y:S05]  /*0230*/  BSYNC.RECONVERGENT B0 ;  /* 0x0000000000007941 */ /* 0x000fea0003800200 */
.L_x_95:
[----:B------:R-:W-:Y:S05]  /*0240*/  WARPSYNC.ALL ;  /* 0x0000000000007948 */ /* 0x000fea0003800000 */
[----:B------:R-:W0:Y:S01]  /*0250*/  LDCU.64 UR6, c[0x0][0x388] ;  /* 0x00007100ff0677ac */ /* 0x000e220008000a00 */
[----:B------:R-:W-:Y:S02]  /*0260*/  SEL R5, RZ, 0x1, !P0 ;  /* 0x00000001ff057807 */ /* 0x000fe40004000000 */
[----:B0-----:R-:W-:-:S04]  /*0270*/  IADD3 R2, P1, PT, R7, UR6, RZ ;  /* 0x0000000607027c10 */ /* 0x001fc8000ff3e0ff */
[----:B------:R-:W-:-:S05]  /*0280*/  LEA.HI.X.SX32 R3, R7, UR7, 0x1, P1 ;  /* 0x0000000707037c11 */ /* 0x000fca00088f0eff */
[----:B------:R-:W-:Y:S01]  /*0290*/  STG.E.U8 desc[UR4][R2.64], R5 ;  /* 0x0000000502007986 */ /* 0x000fe2000c101104 */
[----:B------:R-:W-:Y:S05]  /*02a0*/  EXIT ;  /* 0x000000000000794d */ /* 0x000fea0003800000 */
.L_x_99:
        /* <DEDUP_REMOVED lines=13> */
.L_x_104:


//--------------------- .nv.global.init           --------------------------
	.section	.nv.global.init,"aw",@progbits
	.align	4
.nv.global.init:
	.type		__cudart_i2opi_f,@object
	.size		__cudart_i2opi_f,(.L_0 - __cudart_i2opi_f)
__cudart_i2opi_f:
        /*0000*/ 	.byte	0x41, 0x90, 0x43, 0x3c, 0x99, 0x95, 0x62, 0xdb, 0xc0, 0xdd, 0x34, 0xf5, 0xd1, 0x57, 0x27, 0xfc
        /*0010*/ 	.byte	0x29, 0x15, 0x44, 0x4e, 0x6e, 0x83, 0xf9, 0xa2
.L_0:


//--------------------- .nv.shared.reserved.0     --------------------------
	.section	.nv.shared.reserved.0,"aw",@nobits
	.weak		__nv_reservedSMEM_offset_0_alias
	.size		__nv_reservedSMEM_offset_0_alias, 0, 64
	.other		__nv_reservedSMEM_offset_0_alias,@"STO_CUDA_RESERVED_SHARED STV_DEFAULT"
__nv_reservedSMEM_offset_0_alias:
	.zero		0
	.zero		64


//--------------------- .nv.constant0._Z18knl_eventSelectionP8EventsInP9EventsMidP9EventsOut --------------------------
	.section	.nv.constant0._Z18knl_eventSelectionP8EventsInP9EventsMidP9EventsOut,"a",@progbits
	.sectionflags	@""
	.align	4
.nv.constant0._Z18knl_eventSelectionP8EventsInP9EventsMidP9EventsOut:
	.zero		920


//--------------------- .nv.constant0._Z24knl_objectSelection_muonP8EventsInP9EventsMidP9EventsOut --------------------------
	.section	.nv.constant0._Z24knl_objectSelection_muonP8EventsInP9EventsMidP9EventsOut,"a",@progbits
	.sectionflags	@""
	.align	4
.nv.constant0._Z24knl_objectSelection_muonP8EventsInP9EventsMidP9EventsOut:
	.zero		920


//--------------------- .nv.constant0._Z28knl_objectSelection_electronP8EventsInP9EventsMidP9EventsOut --------------------------
	.section	.nv.constant0._Z28knl_objectSelection_electronP8EventsInP9EventsMidP9EventsOut,"a",@progbits
	.sectionflags	@""
	.align	4
.nv.constant0._Z28knl_objectSelection_electronP8EventsInP9EventsMidP9EventsOut:
	.zero		920


//--------------------- .nv.constant0._Z8knl_maskP12MaskEventsInPb --------------------------
	.section	.nv.constant0._Z8knl_maskP12MaskEventsInPb,"a",@progbits
	.sectionflags	@""
	.align	4
.nv.constant0._Z8knl_maskP12MaskEventsInPb:
	.zero		912


//--------------------- SYMBOLS --------------------------

	.type		.nv.reservedSmem.offset0,@object
	.size		.nv.reservedSmem.offset0,0x4
